//
// Generated by NVIDIA NVVM Compiler
//
// Compiler Build ID: CL-36424714
// Cuda compilation tools, release 13.0, V13.0.88
// Based on NVVM 20.0.0
//

.version 9.0
.target sm_100
.address_size 64

	// .globl	_Z11pin_exp_sumPdmS_b

.visible .entry _Z11pin_exp_sumPdmS_b(
	.param .u64 .ptr .align 1 _Z11pin_exp_sumPdmS_b_param_0,
	.param .u64 _Z11pin_exp_sumPdmS_b_param_1,
	.param .u64 .ptr .align 1 _Z11pin_exp_sumPdmS_b_param_2,
	.param .u8 _Z11pin_exp_sumPdmS_b_param_3
)
{
	.reg .pred 	%p<9>;
	.reg .b16 	%rs<2>;
	.reg .b32 	%r<35>;
	.reg .b32 	%f<5>;
	.reg .b64 	%rd<15>;
	.reg .b64 	%fd<53>;

	ld.param.u64 	%rd4, [_Z11pin_exp_sumPdmS_b_param_0];
	ld.param.u64 	%rd5, [_Z11pin_exp_sumPdmS_b_param_1];
	ld.param.u64 	%rd6, [_Z11pin_exp_sumPdmS_b_param_2];
	ld.param.s8 	%rs1, [_Z11pin_exp_sumPdmS_b_param_3];
	cvta.to.global.u64 	%rd1, %rd6;
	cvta.to.global.u64 	%rd2, %rd4;
	mov.u32 	%r7, %ctaid.x;
	mov.u32 	%r8, %ntid.x;
	mov.u32 	%r9, %tid.x;
	mad.lo.s32 	%r10, %r7, %r8, %r9;
	cvt.u64.u32 	%rd3, %r10;
	setp.le.u64 	%p1, %rd5, %rd3;
	@%p1 bra 	$L__BB0_10;
	setp.ne.s16 	%p2, %rs1, 0;
	@%p2 bra 	$L__BB0_6;
	shl.b64 	%rd11, %rd3, 3;
	add.s64 	%rd12, %rd2, %rd11;
	ld.global.f64 	%fd31, [%rd12];
	div.rn.f64 	%fd1, %fd31, 0d4059000000000000;
	fma.rn.f64 	%fd32, %fd1, 0d3FF71547652B82FE, 0d4338000000000000;
	{
	.reg .b32 %temp; 
	mov.b64 	{%r1, %temp}, %fd32;
	}
	mov.f64 	%fd33, 0dC338000000000000;
	add.rn.f64 	%fd34, %fd32, %fd33;
	fma.rn.f64 	%fd35, %fd34, 0dBFE62E42FEFA39EF, %fd1;
	fma.rn.f64 	%fd36, %fd34, 0dBC7ABC9E3B39803F, %fd35;
	fma.rn.f64 	%fd37, %fd36, 0d3E5ADE1569CE2BDF, 0d3E928AF3FCA213EA;
	fma.rn.f64 	%fd38, %fd37, %fd36, 0d3EC71DEE62401315;
	fma.rn.f64 	%fd39, %fd38, %fd36, 0d3EFA01997C89EB71;
	fma.rn.f64 	%fd40, %fd39, %fd36, 0d3F2A01A014761F65;
	fma.rn.f64 	%fd41, %fd40, %fd36, 0d3F56C16C1852B7AF;
	fma.rn.f64 	%fd42, %fd41, %fd36, 0d3F81111111122322;
	fma.rn.f64 	%fd43, %fd42, %fd36, 0d3FA55555555502A1;
	fma.rn.f64 	%fd44, %fd43, %fd36, 0d3FC5555555555511;
	fma.rn.f64 	%fd45, %fd44, %fd36, 0d3FE000000000000B;
	fma.rn.f64 	%fd46, %fd45, %fd36, 0d3FF0000000000000;
	fma.rn.f64 	%fd47, %fd46, %fd36, 0d3FF0000000000000;
	{
	.reg .b32 %temp; 
	mov.b64 	{%r2, %temp}, %fd47;
	}
	{
	.reg .b32 %temp; 
	mov.b64 	{%temp, %r3}, %fd47;
	}
	shl.b32 	%r23, %r1, 20;
	add.s32 	%r24, %r23, %r3;
	mov.b64 	%fd51, {%r2, %r24};
	{
	.reg .b32 %temp; 
	mov.b64 	{%temp, %r25}, %fd1;
	}
	mov.b32 	%f4, %r25;
	abs.f32 	%f1, %f4;
	setp.lt.f32 	%p6, %f1, 0f4086232B;
	@%p6 bra 	$L__BB0_5;
	setp.lt.f64 	%p7, %fd1, 0d0000000000000000;
	add.f64 	%fd48, %fd1, 0d7FF0000000000000;
	selp.f64 	%fd51, 0d0000000000000000, %fd48, %p7;
	setp.geu.f32 	%p8, %f1, 0f40874800;
	@%p8 bra 	$L__BB0_5;
	shr.u32 	%r26, %r1, 31;
	add.s32 	%r27, %r1, %r26;
	shr.s32 	%r28, %r27, 1;
	shl.b32 	%r29, %r28, 20;
	add.s32 	%r30, %r3, %r29;
	mov.b64 	%fd49, {%r2, %r30};
	sub.s32 	%r31, %r1, %r28;
	shl.b32 	%r32, %r31, 20;
	add.s32 	%r33, %r32, 1072693248;
	mov.b32 	%r34, 0;
	mov.b64 	%fd50, {%r34, %r33};
	mul.f64 	%fd51, %fd50, %fd49;
$L__BB0_5:
	add.s64 	%rd14, %rd1, %rd11;
	st.global.f64 	[%rd14], %fd51;
	bra.uni 	$L__BB0_10;
$L__BB0_6:
	shl.b64 	%rd7, %rd3, 3;
	add.s64 	%rd8, %rd2, %rd7;
	ld.global.f64 	%fd11, [%rd8];
	div.rn.f64 	%fd6, %fd11, 0dC059000000000000;
	fma.rn.f64 	%fd12, %fd6, 0d3FF71547652B82FE, 0d4338000000000000;
	{
	.reg .b32 %temp; 
	mov.b64 	{%r4, %temp}, %fd12;
	}
	mov.f64 	%fd13, 0dC338000000000000;
	add.rn.f64 	%fd14, %fd12, %fd13;
	fma.rn.f64 	%fd15, %fd14, 0dBFE62E42FEFA39EF, %fd6;
	fma.rn.f64 	%fd16, %fd14, 0dBC7ABC9E3B39803F, %fd15;
	fma.rn.f64 	%fd17, %fd16, 0d3E5ADE1569CE2BDF, 0d3E928AF3FCA213EA;
	fma.rn.f64 	%fd18, %fd17, %fd16, 0d3EC71DEE62401315;
	fma.rn.f64 	%fd19, %fd18, %fd16, 0d3EFA01997C89EB71;
	fma.rn.f64 	%fd20, %fd19, %fd16, 0d3F2A01A014761F65;
	fma.rn.f64 	%fd21, %fd20, %fd16, 0d3F56C16C1852B7AF;
	fma.rn.f64 	%fd22, %fd21, %fd16, 0d3F81111111122322;
	fma.rn.f64 	%fd23, %fd22, %fd16, 0d3FA55555555502A1;
	fma.rn.f64 	%fd24, %fd23, %fd16, 0d3FC5555555555511;
	fma.rn.f64 	%fd25, %fd24, %fd16, 0d3FE000000000000B;
	fma.rn.f64 	%fd26, %fd25, %fd16, 0d3FF0000000000000;
	fma.rn.f64 	%fd27, %fd26, %fd16, 0d3FF0000000000000;
	{
	.reg .b32 %temp; 
	mov.b64 	{%r5, %temp}, %fd27;
	}
	{
	.reg .b32 %temp; 
	mov.b64 	{%temp, %r6}, %fd27;
	}
	shl.b32 	%r11, %r4, 20;
	add.s32 	%r12, %r11, %r6;
	mov.b64 	%fd52, {%r5, %r12};
	{
	.reg .b32 %temp; 
	mov.b64 	{%temp, %r13}, %fd6;
	}
	mov.b32 	%f3, %r13;
	abs.f32 	%f2, %f3;
	setp.lt.f32 	%p3, %f2, 0f4086232B;
	@%p3 bra 	$L__BB0_9;
	setp.lt.f64 	%p4, %fd6, 0d0000000000000000;
	add.f64 	%fd28, %fd6, 0d7FF0000000000000;
	selp.f64 	%fd52, 0d0000000000000000, %fd28, %p4;
	setp.geu.f32 	%p5, %f2, 0f40874800;
	@%p5 bra 	$L__BB0_9;
	shr.u32 	%r14, %r4, 31;
	add.s32 	%r15, %r4, %r14;
	shr.s32 	%r16, %r15, 1;
	shl.b32 	%r17, %r16, 20;
	add.s32 	%r18, %r6, %r17;
	mov.b64 	%fd29, {%r5, %r18};
	sub.s32 	%r19, %r4, %r16;
	shl.b32 	%r20, %r19, 20;
	add.s32 	%r21, %r20, 1072693248;
	mov.b32 	%r22, 0;
	mov.b64 	%fd30, {%r22, %r21};
	mul.f64 	%fd52, %fd30, %fd29;
$L__BB0_9:
	add.s64 	%rd10, %rd1, %rd7;
	st.global.f64 	[%rd10], %fd52;
$L__BB0_10:
	ret;

}
	// .globl	_Z7exp_sumPdS_mS_
.visible .entry _Z7exp_sumPdS_mS_(
	.param .u64 .ptr .align 1 _Z7exp_sumPdS_mS__param_0,
	.param .u64 .ptr .align 1 _Z7exp_sumPdS_mS__param_1,
	.param .u64 _Z7exp_sumPdS_mS__param_2,
	.param .u64 .ptr .align 1 _Z7exp_sumPdS_mS__param_3
)
{
	.reg .pred 	%p<14>;
	.reg .b32 	%r<65>;
	.reg .b32 	%f<9>;
	.reg .b64 	%rd<19>;
	.reg .b64 	%fd<105>;

	ld.param.u64 	%rd8, [_Z7exp_sumPdS_mS__param_0];
	ld.param.u64 	%rd9, [_Z7exp_sumPdS_mS__param_1];
	ld.param.u64 	%rd10, [_Z7exp_sumPdS_mS__param_2];
	ld.param.u64 	%rd11, [_Z7exp_sumPdS_mS__param_3];
	mov.u32 	%r13, %ctaid.x;
	mov.u32 	%r14, %ntid.x;
	mov.u32 	%r15, %tid.x;
	mad.lo.s32 	%r16, %r13, %r14, %r15;
	cvt.u64.u32 	%rd1, %r16;
	setp.le.u64 	%p1, %rd10, %rd1;
	@%p1 bra 	$L__BB1_14;
	cvta.to.global.u64 	%rd12, %rd8;
	shl.b64 	%rd13, %rd1, 3;
	add.s64 	%rd2, %rd12, %rd13;
	ld.global.f64 	%fd21, [%rd2];
	div.rn.f64 	%fd1, %fd21, 0d4059000000000000;
	fma.rn.f64 	%fd22, %fd1, 0d3FF71547652B82FE, 0d4338000000000000;
	{
	.reg .b32 %temp; 
	mov.b64 	{%r1, %temp}, %fd22;
	}
	mov.f64 	%fd23, 0dC338000000000000;
	add.rn.f64 	%fd24, %fd22, %fd23;
	fma.rn.f64 	%fd25, %fd24, 0dBFE62E42FEFA39EF, %fd1;
	fma.rn.f64 	%fd26, %fd24, 0dBC7ABC9E3B39803F, %fd25;
	fma.rn.f64 	%fd27, %fd26, 0d3E5ADE1569CE2BDF, 0d3E928AF3FCA213EA;
	fma.rn.f64 	%fd28, %fd27, %fd26, 0d3EC71DEE62401315;
	fma.rn.f64 	%fd29, %fd28, %fd26, 0d3EFA01997C89EB71;
	fma.rn.f64 	%fd30, %fd29, %fd26, 0d3F2A01A014761F65;
	fma.rn.f64 	%fd31, %fd30, %fd26, 0d3F56C16C1852B7AF;
	fma.rn.f64 	%fd32, %fd31, %fd26, 0d3F81111111122322;
	fma.rn.f64 	%fd33, %fd32, %fd26, 0d3FA55555555502A1;
	fma.rn.f64 	%fd34, %fd33, %fd26, 0d3FC5555555555511;
	fma.rn.f64 	%fd35, %fd34, %fd26, 0d3FE000000000000B;
	fma.rn.f64 	%fd36, %fd35, %fd26, 0d3FF0000000000000;
	fma.rn.f64 	%fd37, %fd36, %fd26, 0d3FF0000000000000;
	{
	.reg .b32 %temp; 
	mov.b64 	{%r2, %temp}, %fd37;
	}
	{
	.reg .b32 %temp; 
	mov.b64 	{%temp, %r3}, %fd37;
	}
	shl.b32 	%r17, %r1, 20;
	add.s32 	%r18, %r17, %r3;
	mov.b64 	%fd101, {%r2, %r18};
	{
	.reg .b32 %temp; 
	mov.b64 	{%temp, %r19}, %fd1;
	}
	mov.b32 	%f5, %r19;
	abs.f32 	%f1, %f5;
	setp.lt.f32 	%p2, %f1, 0f4086232B;
	@%p2 bra 	$L__BB1_4;
	setp.lt.f64 	%p3, %fd1, 0d0000000000000000;
	add.f64 	%fd38, %fd1, 0d7FF0000000000000;
	selp.f64 	%fd101, 0d0000000000000000, %fd38, %p3;
	setp.geu.f32 	%p4, %f1, 0f40874800;
	@%p4 bra 	$L__BB1_4;
	shr.u32 	%r20, %r1, 31;
	add.s32 	%r21, %r1, %r20;
	shr.s32 	%r22, %r21, 1;
	shl.b32 	%r23, %r22, 20;
	add.s32 	%r24, %r3, %r23;
	mov.b64 	%fd39, {%r2, %r24};
	sub.s32 	%r25, %r1, %r22;
	shl.b32 	%r26, %r25, 20;
	add.s32 	%r27, %r26, 1072693248;
	mov.b32 	%r28, 0;
	mov.b64 	%fd40, {%r28, %r27};
	mul.f64 	%fd101, %fd40, %fd39;
$L__BB1_4:
	cvta.to.global.u64 	%rd14, %rd11;
	add.s64 	%rd3, %rd14, %rd13;
	st.global.f64 	[%rd3], %fd101;
	ld.global.f64 	%fd41, [%rd2];
	div.rn.f64 	%fd6, %fd41, 0dC059000000000000;
	fma.rn.f64 	%fd42, %fd6, 0d3FF71547652B82FE, 0d4338000000000000;
	{
	.reg .b32 %temp; 
	mov.b64 	{%r4, %temp}, %fd42;
	}
	mov.f64 	%fd43, 0dC338000000000000;
	add.rn.f64 	%fd44, %fd42, %fd43;
	fma.rn.f64 	%fd45, %fd44, 0dBFE62E42FEFA39EF, %fd6;
	fma.rn.f64 	%fd46, %fd44, 0dBC7ABC9E3B39803F, %fd45;
	fma.rn.f64 	%fd47, %fd46, 0d3E5ADE1569CE2BDF, 0d3E928AF3FCA213EA;
	fma.rn.f64 	%fd48, %fd47, %fd46, 0d3EC71DEE62401315;
	fma.rn.f64 	%fd49, %fd48, %fd46, 0d3EFA01997C89EB71;
	fma.rn.f64 	%fd50, %fd49, %fd46, 0d3F2A01A014761F65;
	fma.rn.f64 	%fd51, %fd50, %fd46, 0d3F56C16C1852B7AF;
	fma.rn.f64 	%fd52, %fd51, %fd46, 0d3F81111111122322;
	fma.rn.f64 	%fd53, %fd52, %fd46, 0d3FA55555555502A1;
	fma.rn.f64 	%fd54, %fd53, %fd46, 0d3FC5555555555511;
	fma.rn.f64 	%fd55, %fd54, %fd46, 0d3FE000000000000B;
	fma.rn.f64 	%fd56, %fd55, %fd46, 0d3FF0000000000000;
	fma.rn.f64 	%fd57, %fd56, %fd46, 0d3FF0000000000000;
	{
	.reg .b32 %temp; 
	mov.b64 	{%r5, %temp}, %fd57;
	}
	{
	.reg .b32 %temp; 
	mov.b64 	{%temp, %r6}, %fd57;
	}
	shl.b32 	%r29, %r4, 20;
	add.s32 	%r30, %r29, %r6;
	mov.b64 	%fd102, {%r5, %r30};
	{
	.reg .b32 %temp; 
	mov.b64 	{%temp, %r31}, %fd6;
	}
	mov.b32 	%f6, %r31;
	abs.f32 	%f2, %f6;
	setp.lt.f32 	%p5, %f2, 0f4086232B;
	@%p5 bra 	$L__BB1_7;
	setp.lt.f64 	%p6, %fd6, 0d0000000000000000;
	add.f64 	%fd58, %fd6, 0d7FF0000000000000;
	selp.f64 	%fd102, 0d0000000000000000, %fd58, %p6;
	setp.geu.f32 	%p7, %f2, 0f40874800;
	@%p7 bra 	$L__BB1_7;
	shr.u32 	%r32, %r4, 31;
	add.s32 	%r33, %r4, %r32;
	shr.s32 	%r34, %r33, 1;
	shl.b32 	%r35, %r34, 20;
	add.s32 	%r36, %r6, %r35;
	mov.b64 	%fd59, {%r5, %r36};
	sub.s32 	%r37, %r4, %r34;
	shl.b32 	%r38, %r37, 20;
	add.s32 	%r39, %r38, 1072693248;
	mov.b32 	%r40, 0;
	mov.b64 	%fd60, {%r40, %r39};
	mul.f64 	%fd102, %fd60, %fd59;
$L__BB1_7:
	shl.b64 	%rd4, %rd10, 3;
	add.s64 	%rd5, %rd3, %rd4;
	st.global.f64 	[%rd5], %fd102;
	cvta.to.global.u64 	%rd16, %rd9;
	add.s64 	%rd6, %rd16, %rd13;
	ld.global.f64 	%fd61, [%rd6];
	div.rn.f64 	%fd11, %fd61, 0d4059000000000000;
	fma.rn.f64 	%fd62, %fd11, 0d3FF71547652B82FE, 0d4338000000000000;
	{
	.reg .b32 %temp; 
	mov.b64 	{%r7, %temp}, %fd62;
	}
	mov.f64 	%fd63, 0dC338000000000000;
	add.rn.f64 	%fd64, %fd62, %fd63;
	fma.rn.f64 	%fd65, %fd64, 0dBFE62E42FEFA39EF, %fd11;
	fma.rn.f64 	%fd66, %fd64, 0dBC7ABC9E3B39803F, %fd65;
	fma.rn.f64 	%fd67, %fd66, 0d3E5ADE1569CE2BDF, 0d3E928AF3FCA213EA;
	fma.rn.f64 	%fd68, %fd67, %fd66, 0d3EC71DEE62401315;
	fma.rn.f64 	%fd69, %fd68, %fd66, 0d3EFA01997C89EB71;
	fma.rn.f64 	%fd70, %fd69, %fd66, 0d3F2A01A014761F65;
	fma.rn.f64 	%fd71, %fd70, %fd66, 0d3F56C16C1852B7AF;
	fma.rn.f64 	%fd72, %fd71, %fd66, 0d3F81111111122322;
	fma.rn.f64 	%fd73, %fd72, %fd66, 0d3FA55555555502A1;
	fma.rn.f64 	%fd74, %fd73, %fd66, 0d3FC5555555555511;
	fma.rn.f64 	%fd75, %fd74, %fd66, 0d3FE000000000000B;
	fma.rn.f64 	%fd76, %fd75, %fd66, 0d3FF0000000000000;
	fma.rn.f64 	%fd77, %fd76, %fd66, 0d3FF0000000000000;
	{
	.reg .b32 %temp; 
	mov.b64 	{%r8, %temp}, %fd77;
	}
	{
	.reg .b32 %temp; 
	mov.b64 	{%temp, %r9}, %fd77;
	}
	shl.b32 	%r41, %r7, 20;
	add.s32 	%r42, %r41, %r9;
	mov.b64 	%fd103, {%r8, %r42};
	{
	.reg .b32 %temp; 
	mov.b64 	{%temp, %r43}, %fd11;
	}
	mov.b32 	%f7, %r43;
	abs.f32 	%f3, %f7;
	setp.lt.f32 	%p8, %f3, 0f4086232B;
	@%p8 bra 	$L__BB1_10;
	setp.lt.f64 	%p9, %fd11, 0d0000000000000000;
	add.f64 	%fd78, %fd11, 0d7FF0000000000000;
	selp.f64 	%fd103, 0d0000000000000000, %fd78, %p9;
	setp.geu.f32 	%p10, %f3, 0f40874800;
	@%p10 bra 	$L__BB1_10;
	shr.u32 	%r44, %r7, 31;
	add.s32 	%r45, %r7, %r44;
	shr.s32 	%r46, %r45, 1;
	shl.b32 	%r47, %r46, 20;
	add.s32 	%r48, %r9, %r47;
	mov.b64 	%fd79, {%r8, %r48};
	sub.s32 	%r49, %r7, %r46;
	shl.b32 	%r50, %r49, 20;
	add.s32 	%r51, %r50, 1072693248;
	mov.b32 	%r52, 0;
	mov.b64 	%fd80, {%r52, %r51};
	mul.f64 	%fd103, %fd80, %fd79;
$L__BB1_10:
	add.s64 	%rd7, %rd5, %rd4;
	st.global.f64 	[%rd7], %fd103;
	ld.global.f64 	%fd81, [%rd6];
	div.rn.f64 	%fd16, %fd81, 0dC059000000000000;
	fma.rn.f64 	%fd82, %fd16, 0d3FF71547652B82FE, 0d4338000000000000;
	{
	.reg .b32 %temp; 
	mov.b64 	{%r10, %temp}, %fd82;
	}
	mov.f64 	%fd83, 0dC338000000000000;
	add.rn.f64 	%fd84, %fd82, %fd83;
	fma.rn.f64 	%fd85, %fd84, 0dBFE62E42FEFA39EF, %fd16;
	fma.rn.f64 	%fd86, %fd84, 0dBC7ABC9E3B39803F, %fd85;
	fma.rn.f64 	%fd87, %fd86, 0d3E5ADE1569CE2BDF, 0d3E928AF3FCA213EA;
	fma.rn.f64 	%fd88, %fd87, %fd86, 0d3EC71DEE62401315;
	fma.rn.f64 	%fd89, %fd88, %fd86, 0d3EFA01997C89EB71;
	fma.rn.f64 	%fd90, %fd89, %fd86, 0d3F2A01A014761F65;
	fma.rn.f64 	%fd91, %fd90, %fd86, 0d3F56C16C1852B7AF;
	fma.rn.f64 	%fd92, %fd91, %fd86, 0d3F81111111122322;
	fma.rn.f64 	%fd93, %fd92, %fd86, 0d3FA55555555502A1;
	fma.rn.f64 	%fd94, %fd93, %fd86, 0d3FC5555555555511;
	fma.rn.f64 	%fd95, %fd94, %fd86, 0d3FE000000000000B;
	fma.rn.f64 	%fd96, %fd95, %fd86, 0d3FF0000000000000;
	fma.rn.f64 	%fd97, %fd96, %fd86, 0d3FF0000000000000;
	{
	.reg .b32 %temp; 
	mov.b64 	{%r11, %temp}, %fd97;
	}
	{
	.reg .b32 %temp; 
	mov.b64 	{%temp, %r12}, %fd97;
	}
	shl.b32 	%r53, %r10, 20;
	add.s32 	%r54, %r53, %r12;
	mov.b64 	%fd104, {%r11, %r54};
	{
	.reg .b32 %temp; 
	mov.b64 	{%temp, %r55}, %fd16;
	}
	mov.b32 	%f8, %r55;
	abs.f32 	%f4, %f8;
	setp.lt.f32 	%p11, %f4, 0f4086232B;
	@%p11 bra 	$L__BB1_13;
	setp.lt.f64 	%p12, %fd16, 0d0000000000000000;
	add.f64 	%fd98, %fd16, 0d7FF0000000000000;
	selp.f64 	%fd104, 0d0000000000000000, %fd98, %p12;
	setp.geu.f32 	%p13, %f4, 0f40874800;
	@%p13 bra 	$L__BB1_13;
	shr.u32 	%r56, %r10, 31;
	add.s32 	%r57, %r10, %r56;
	shr.s32 	%r58, %r57, 1;
	shl.b32 	%r59, %r58, 20;
	add.s32 	%r60, %r12, %r59;
	mov.b64 	%fd99, {%r11, %r60};
	sub.s32 	%r61, %r10, %r58;
	shl.b32 	%r62, %r61, 20;
	add.s32 	%r63, %r62, 1072693248;
	mov.b32 	%r64, 0;
	mov.b64 	%fd100, {%r64, %r63};
	mul.f64 	%fd104, %fd100, %fd99;
$L__BB1_13:
	add.s64 	%rd18, %rd7, %rd4;
	st.global.f64 	[%rd18], %fd104;
$L__BB1_14:
	ret;

}
	// .globl	_Z17reciprocal_kernelPdm
.visible .entry _Z17reciprocal_kernelPdm(
	.param .u64 .ptr .align 1 _Z17reciprocal_kernelPdm_param_0,
	.param .u64 _Z17reciprocal_kernelPdm_param_1
)
{
	.reg .pred 	%p<3>;
	.reg .b32 	%r<5>;
	.reg .b64 	%rd<7>;
	.reg .b64 	%fd<3>;

	ld.param.u64 	%rd3, [_Z17reciprocal_kernelPdm_param_0];
	ld.param.u64 	%rd4, [_Z17reciprocal_kernelPdm_param_1];
	mov.u32 	%r1, %ctaid.x;
	mov.u32 	%r2, %ntid.x;
	mov.u32 	%r3, %tid.x;
	mad.lo.s32 	%r4, %r1, %r2, %r3;
	cvt.u64.u32 	%rd1, %r4;
	setp.le.u64 	%p1, %rd4, %rd1;
	@%p1 bra 	$L__BB2_3;
	cvta.to.global.u64 	%rd5, %rd3;
	shl.b64 	%rd6, %rd1, 3;
	add.s64 	%rd2, %rd5, %rd6;
	ld.global.f64 	%fd1, [%rd2];
	setp.eq.f64 	%p2, %fd1, 0d0000000000000000;
	@%p2 bra 	$L__BB2_3;
	rcp.rn.f64 	%fd2, %fd1;
	st.global.f64 	[%rd2], %fd2;
$L__BB2_3:
	ret;

}
	// .globl	_Z18neg_odd_col_kernelPdm
.visible .entry _Z18neg_odd_col_kernelPdm(
	.param .u64 .ptr .align 1 _Z18neg_odd_col_kernelPdm_param_0,
	.param .u64 _Z18neg_odd_col_kernelPdm_param_1
)
{
	.reg .pred 	%p<2>;
	.reg .b32 	%r<5>;
	.reg .b64 	%rd<10>;
	.reg .b64 	%fd<5>;

	ld.param.u64 	%rd2, [_Z18neg_odd_col_kernelPdm_param_0];
	ld.param.u64 	%rd3, [_Z18neg_odd_col_kernelPdm_param_1];
	mov.u32 	%r1, %ctaid.x;
	mov.u32 	%r2, %ntid.x;
	mov.u32 	%r3, %tid.x;
	mad.lo.s32 	%r4, %r1, %r2, %r3;
	cvt.u64.u32 	%rd1, %r4;
	setp.le.u64 	%p1, %rd3, %rd1;
	@%p1 bra 	$L__BB3_2;
	cvta.to.global.u64 	%rd4, %rd2;
	add.s64 	%rd5, %rd3, %rd1;
	shl.b64 	%rd6, %rd5, 3;
	add.s64 	%rd7, %rd4, %rd6;
	ld.global.f64 	%fd1, [%rd7];
	neg.f64 	%fd2, %fd1;
	st.global.f64 	[%rd7], %fd2;
	shl.b64 	%rd8, %rd3, 4;
	add.s64 	%rd9, %rd7, %rd8;
	ld.global.f64 	%fd3, [%rd9];
	neg.f64 	%fd4, %fd3;
	st.global.f64 	[%rd9], %fd4;
$L__BB3_2:
	ret;

}
	// .globl	_Z25matrix_dot_product_kernelPdS_S_m
.visible .entry _Z25matrix_dot_product_kernelPdS_S_m(
	.param .u64 .ptr .align 1 _Z25matrix_dot_product_kernelPdS_S_m_param_0,
	.param .u64 .ptr .align 1 _Z25matrix_dot_product_kernelPdS_S_m_param_1,
	.param .u64 .ptr .align 1 _Z25matrix_dot_product_kernelPdS_S_m_param_2,
	.param .u64 _Z25matrix_dot_product_kernelPdS_S_m_param_3
)
{
	.reg .pred 	%p<2>;
	.reg .b32 	%r<5>;
	.reg .b64 	%rd<20>;
	.reg .b64 	%fd<13>;

	ld.param.u64 	%rd2, [_Z25matrix_dot_product_kernelPdS_S_m_param_0];
	ld.param.u64 	%rd3, [_Z25matrix_dot_product_kernelPdS_S_m_param_1];
	ld.param.u64 	%rd4, [_Z25matrix_dot_product_kernelPdS_S_m_param_2];
	ld.param.u64 	%rd5, [_Z25matrix_dot_product_kernelPdS_S_m_param_3];
	mov.u32 	%r1, %ctaid.x;
	mov.u32 	%r2, %ntid.x;
	mov.u32 	%r3, %tid.x;
	mad.lo.s32 	%r4, %r1, %r2, %r3;
	cvt.u64.u32 	%rd1, %r4;
	setp.le.u64 	%p1, %rd5, %rd1;
	@%p1 bra 	$L__BB4_2;
	cvta.to.global.u64 	%rd6, %rd2;
	cvta.to.global.u64 	%rd7, %rd3;
	cvta.to.global.u64 	%rd8, %rd4;
	shl.b64 	%rd9, %rd1, 3;
	add.s64 	%rd10, %rd6, %rd9;
	ld.global.f64 	%fd1, [%rd10];
	add.s64 	%rd11, %rd7, %rd9;
	ld.global.f64 	%fd2, [%rd11];
	mul.f64 	%fd3, %fd1, %fd2;
	add.s64 	%rd12, %rd8, %rd9;
	st.global.f64 	[%rd12], %fd3;
	shl.b64 	%rd13, %rd5, 3;
	add.s64 	%rd14, %rd10, %rd13;
	ld.global.f64 	%fd4, [%rd14];
	add.s64 	%rd15, %rd11, %rd13;
	ld.global.f64 	%fd5, [%rd15];
	fma.rn.f64 	%fd6, %fd4, %fd5, %fd3;
	st.global.f64 	[%rd12], %fd6;
	add.s64 	%rd16, %rd14, %rd13;
	ld.global.f64 	%fd7, [%rd16];
	add.s64 	%rd17, %rd15, %rd13;
	ld.global.f64 	%fd8, [%rd17];
	fma.rn.f64 	%fd9, %fd7, %fd8, %fd6;
	st.global.f64 	[%rd12], %fd9;
	add.s64 	%rd18, %rd16, %rd13;
	ld.global.f64 	%fd10, [%rd18];
	add.s64 	%rd19, %rd17, %rd13;
	ld.global.f64 	%fd11, [%rd19];
	fma.rn.f64 	%fd12, %fd10, %fd11, %fd9;
	st.global.f64 	[%rd12], %fd12;
$L__BB4_2:
	ret;

}
	// .globl	_Z23compute_wire_exp_kernelPiS_S_PdS0_S0_S0_S0_S0_S0_S0_m
.visible .entry _Z23compute_wire_exp_kernelPiS_S_PdS0_S0_S0_S0_S0_S0_S0_m(
	.param .u64 .ptr .align 1 _Z23compute_wire_exp_kernelPiS_S_PdS0_S0_S0_S0_S0_S0_S0_m_param_0,
	.param .u64 .ptr .align 1 _Z23compute_wire_exp_kernelPiS_S_PdS0_S0_S0_S0_S0_S0_S0_m_param_1,
	.param .u64 .ptr .align 1 _Z23compute_wire_exp_kernelPiS_S_PdS0_S0_S0_S0_S0_S0_S0_m_param_2,
	.param .u64 .ptr .align 1 _Z23compute_wire_exp_kernelPiS_S_PdS0_S0_S0_S0_S0_S0_S0_m_param_3,
	.param .u64 .ptr .align 1 _Z23compute_wire_exp_kernelPiS_S_PdS0_S0_S0_S0_S0_S0_S0_m_param_4,
	.param .u64 .ptr .align 1 _Z23compute_wire_exp_kernelPiS_S_PdS0_S0_S0_S0_S0_S0_S0_m_param_5,
	.param .u64 .ptr .align 1 _Z23compute_wire_exp_kernelPiS_S_PdS0_S0_S0_S0_S0_S0_S0_m_param_6,
	.param .u64 .ptr .align 1 _Z23compute_wire_exp_kernelPiS_S_PdS0_S0_S0_S0_S0_S0_S0_m_param_7,
	.param .u64 .ptr .align 1 _Z23compute_wire_exp_kernelPiS_S_PdS0_S0_S0_S0_S0_S0_S0_m_param_8,
	.param .u64 .ptr .align 1 _Z23compute_wire_exp_kernelPiS_S_PdS0_S0_S0_S0_S0_S0_S0_m_param_9,
	.param .u64 .ptr .align 1 _Z23compute_wire_exp_kernelPiS_S_PdS0_S0_S0_S0_S0_S0_S0_m_param_10,
	.param .u64 _Z23compute_wire_exp_kernelPiS_S_PdS0_S0_S0_S0_S0_S0_S0_m_param_11
)
{
	.reg .pred 	%p<5>;
	.reg .b32 	%r<20>;
	.reg .b64 	%rd<56>;
	.reg .b64 	%fd<19>;

	ld.param.u64 	%rd13, [_Z23compute_wire_exp_kernelPiS_S_PdS0_S0_S0_S0_S0_S0_S0_m_param_0];
	ld.param.u64 	%rd14, [_Z23compute_wire_exp_kernelPiS_S_PdS0_S0_S0_S0_S0_S0_S0_m_param_1];
	ld.param.u64 	%rd19, [_Z23compute_wire_exp_kernelPiS_S_PdS0_S0_S0_S0_S0_S0_S0_m_param_2];
	ld.param.u64 	%rd16, [_Z23compute_wire_exp_kernelPiS_S_PdS0_S0_S0_S0_S0_S0_S0_m_param_4];
	ld.param.u64 	%rd20, [_Z23compute_wire_exp_kernelPiS_S_PdS0_S0_S0_S0_S0_S0_S0_m_param_7];
	ld.param.u64 	%rd21, [_Z23compute_wire_exp_kernelPiS_S_PdS0_S0_S0_S0_S0_S0_S0_m_param_8];
	ld.param.u64 	%rd22, [_Z23compute_wire_exp_kernelPiS_S_PdS0_S0_S0_S0_S0_S0_S0_m_param_9];
	ld.param.u64 	%rd23, [_Z23compute_wire_exp_kernelPiS_S_PdS0_S0_S0_S0_S0_S0_S0_m_param_10];
	ld.param.u64 	%rd24, [_Z23compute_wire_exp_kernelPiS_S_PdS0_S0_S0_S0_S0_S0_S0_m_param_11];
	cvta.to.global.u64 	%rd1, %rd23;
	cvta.to.global.u64 	%rd2, %rd22;
	cvta.to.global.u64 	%rd3, %rd21;
	cvta.to.global.u64 	%rd4, %rd20;
	cvta.to.global.u64 	%rd5, %rd19;
	mov.u32 	%r4, %ctaid.x;
	mov.u32 	%r5, %ntid.x;
	mov.u32 	%r6, %tid.x;
	mad.lo.s32 	%r7, %r4, %r5, %r6;
	cvt.u64.u32 	%rd6, %r7;
	setp.le.u64 	%p1, %rd24, %rd6;
	@%p1 bra 	$L__BB5_7;
	cvta.to.global.u64 	%rd25, %rd14;
	cvta.to.global.u64 	%rd26, %rd13;
	shl.b64 	%rd27, %rd6, 2;
	add.s64 	%rd7, %rd26, %rd27;
	ld.global.u32 	%r19, [%rd7];
	add.s64 	%rd8, %rd25, %rd27;
	ld.global.u32 	%r8, [%rd8];
	setp.ge.s32 	%p2, %r19, %r8;
	@%p2 bra 	$L__BB5_7;
	ld.param.u64 	%rd55, [_Z23compute_wire_exp_kernelPiS_S_PdS0_S0_S0_S0_S0_S0_S0_m_param_6];
	ld.param.u64 	%rd54, [_Z23compute_wire_exp_kernelPiS_S_PdS0_S0_S0_S0_S0_S0_S0_m_param_5];
	ld.param.u64 	%rd53, [_Z23compute_wire_exp_kernelPiS_S_PdS0_S0_S0_S0_S0_S0_S0_m_param_3];
	cvta.to.global.u64 	%rd28, %rd53;
	shl.b64 	%rd29, %rd6, 3;
	add.s64 	%rd9, %rd28, %rd29;
	cvta.to.global.u64 	%rd30, %rd16;
	add.s64 	%rd10, %rd30, %rd29;
	cvta.to.global.u64 	%rd31, %rd54;
	add.s64 	%rd11, %rd31, %rd29;
	cvta.to.global.u64 	%rd32, %rd55;
	add.s64 	%rd12, %rd32, %rd29;
$L__BB5_3:
	ld.global.u32 	%r9, [%rd7];
	setp.ne.s32 	%p3, %r19, %r9;
	@%p3 bra 	$L__BB5_5;
	mul.wide.s32 	%rd43, %r19, 4;
	add.s64 	%rd44, %rd5, %rd43;
	ld.global.u32 	%r14, [%rd44];
	mul.wide.s32 	%rd45, %r14, 8;
	add.s64 	%rd46, %rd4, %rd45;
	ld.global.f64 	%fd15, [%rd46];
	st.global.f64 	[%rd9], %fd15;
	ld.global.u32 	%r15, [%rd44];
	mul.wide.s32 	%rd47, %r15, 8;
	add.s64 	%rd48, %rd3, %rd47;
	ld.global.f64 	%fd16, [%rd48];
	st.global.f64 	[%rd10], %fd16;
	ld.global.u32 	%r16, [%rd44];
	mul.wide.s32 	%rd49, %r16, 8;
	add.s64 	%rd50, %rd2, %rd49;
	ld.global.f64 	%fd17, [%rd50];
	st.global.f64 	[%rd11], %fd17;
	ld.global.u32 	%r17, [%rd44];
	mul.wide.s32 	%rd51, %r17, 8;
	add.s64 	%rd52, %rd1, %rd51;
	ld.global.f64 	%fd18, [%rd52];
	bra.uni 	$L__BB5_6;
$L__BB5_5:
	mul.wide.s32 	%rd33, %r19, 4;
	add.s64 	%rd34, %rd5, %rd33;
	ld.global.u32 	%r10, [%rd34];
	mul.wide.s32 	%rd35, %r10, 8;
	add.s64 	%rd36, %rd4, %rd35;
	ld.global.f64 	%fd4, [%rd36];
	ld.global.f64 	%fd5, [%rd9];
	add.f64 	%fd6, %fd4, %fd5;
	st.global.f64 	[%rd9], %fd6;
	ld.global.u32 	%r11, [%rd34];
	mul.wide.s32 	%rd37, %r11, 8;
	add.s64 	%rd38, %rd3, %rd37;
	ld.global.f64 	%fd7, [%rd38];
	ld.global.f64 	%fd8, [%rd10];
	add.f64 	%fd9, %fd7, %fd8;
	st.global.f64 	[%rd10], %fd9;
	ld.global.u32 	%r12, [%rd34];
	mul.wide.s32 	%rd39, %r12, 8;
	add.s64 	%rd40, %rd2, %rd39;
	ld.global.f64 	%fd10, [%rd40];
	ld.global.f64 	%fd11, [%rd11];
	add.f64 	%fd12, %fd10, %fd11;
	st.global.f64 	[%rd11], %fd12;
	ld.global.u32 	%r13, [%rd34];
	mul.wide.s32 	%rd41, %r13, 8;
	add.s64 	%rd42, %rd1, %rd41;
	ld.global.f64 	%fd13, [%rd42];
	ld.global.f64 	%fd14, [%rd12];
	add.f64 	%fd18, %fd13, %fd14;
$L__BB5_6:
	st.global.f64 	[%rd12], %fd18;
	add.s32 	%r19, %r19, 1;
	ld.global.u32 	%r18, [%rd8];
	setp.lt.s32 	%p4, %r19, %r18;
	@%p4 bra 	$L__BB5_3;
$L__BB5_7:
	ret;

}
	// .globl	_Z22compute_pin_exp_kernelPdS_S_S_S_S_m
.visible .entry _Z22compute_pin_exp_kernelPdS_S_S_S_S_m(
	.param .u64 .ptr .align 1 _Z22compute_pin_exp_kernelPdS_S_S_S_S_m_param_0,
	.param .u64 .ptr .align 1 _Z22compute_pin_exp_kernelPdS_S_S_S_S_m_param_1,
	.param .u64 .ptr .align 1 _Z22compute_pin_exp_kernelPdS_S_S_S_S_m_param_2,
	.param .u64 .ptr .align 1 _Z22compute_pin_exp_kernelPdS_S_S_S_S_m_param_3,
	.param .u64 .ptr .align 1 _Z22compute_pin_exp_kernelPdS_S_S_S_S_m_param_4,
	.param .u64 .ptr .align 1 _Z22compute_pin_exp_kernelPdS_S_S_S_S_m_param_5,
	.param .u64 _Z22compute_pin_exp_kernelPdS_S_S_S_S_m_param_6
)
{
	.reg .pred 	%p<14>;
	.reg .b32 	%r<65>;
	.reg .b32 	%f<9>;
	.reg .b64 	%rd<26>;
	.reg .b64 	%fd<105>;

	ld.param.u64 	%rd4, [_Z22compute_pin_exp_kernelPdS_S_S_S_S_m_param_0];
	ld.param.u64 	%rd5, [_Z22compute_pin_exp_kernelPdS_S_S_S_S_m_param_1];
	ld.param.u64 	%rd6, [_Z22compute_pin_exp_kernelPdS_S_S_S_S_m_param_2];
	ld.param.u64 	%rd7, [_Z22compute_pin_exp_kernelPdS_S_S_S_S_m_param_3];
	ld.param.u64 	%rd8, [_Z22compute_pin_exp_kernelPdS_S_S_S_S_m_param_4];
	ld.param.u64 	%rd9, [_Z22compute_pin_exp_kernelPdS_S_S_S_S_m_param_5];
	ld.param.u64 	%rd10, [_Z22compute_pin_exp_kernelPdS_S_S_S_S_m_param_6];
	mov.u32 	%r13, %ctaid.x;
	mov.u32 	%r14, %ntid.x;
	mov.u32 	%r15, %tid.x;
	mad.lo.s32 	%r16, %r13, %r14, %r15;
	cvt.u64.u32 	%rd1, %r16;
	setp.le.u64 	%p1, %rd10, %rd1;
	@%p1 bra 	$L__BB6_14;
	cvta.to.global.u64 	%rd11, %rd4;
	shl.b64 	%rd12, %rd1, 3;
	add.s64 	%rd2, %rd11, %rd12;
	ld.global.f64 	%fd21, [%rd2];
	div.rn.f64 	%fd1, %fd21, 0d4059000000000000;
	fma.rn.f64 	%fd22, %fd1, 0d3FF71547652B82FE, 0d4338000000000000;
	{
	.reg .b32 %temp; 
	mov.b64 	{%r1, %temp}, %fd22;
	}
	mov.f64 	%fd23, 0dC338000000000000;
	add.rn.f64 	%fd24, %fd22, %fd23;
	fma.rn.f64 	%fd25, %fd24, 0dBFE62E42FEFA39EF, %fd1;
	fma.rn.f64 	%fd26, %fd24, 0dBC7ABC9E3B39803F, %fd25;
	fma.rn.f64 	%fd27, %fd26, 0d3E5ADE1569CE2BDF, 0d3E928AF3FCA213EA;
	fma.rn.f64 	%fd28, %fd27, %fd26, 0d3EC71DEE62401315;
	fma.rn.f64 	%fd29, %fd28, %fd26, 0d3EFA01997C89EB71;
	fma.rn.f64 	%fd30, %fd29, %fd26, 0d3F2A01A014761F65;
	fma.rn.f64 	%fd31, %fd30, %fd26, 0d3F56C16C1852B7AF;
	fma.rn.f64 	%fd32, %fd31, %fd26, 0d3F81111111122322;
	fma.rn.f64 	%fd33, %fd32, %fd26, 0d3FA55555555502A1;
	fma.rn.f64 	%fd34, %fd33, %fd26, 0d3FC5555555555511;
	fma.rn.f64 	%fd35, %fd34, %fd26, 0d3FE000000000000B;
	fma.rn.f64 	%fd36, %fd35, %fd26, 0d3FF0000000000000;
	fma.rn.f64 	%fd37, %fd36, %fd26, 0d3FF0000000000000;
	{
	.reg .b32 %temp; 
	mov.b64 	{%r2, %temp}, %fd37;
	}
	{
	.reg .b32 %temp; 
	mov.b64 	{%temp, %r3}, %fd37;
	}
	shl.b32 	%r17, %r1, 20;
	add.s32 	%r18, %r17, %r3;
	mov.b64 	%fd101, {%r2, %r18};
	{
	.reg .b32 %temp; 
	mov.b64 	{%temp, %r19}, %fd1;
	}
	mov.b32 	%f5, %r19;
	abs.f32 	%f1, %f5;
	setp.lt.f32 	%p2, %f1, 0f4086232B;
	@%p2 bra 	$L__BB6_4;
	setp.lt.f64 	%p3, %fd1, 0d0000000000000000;
	add.f64 	%fd38, %fd1, 0d7FF0000000000000;
	selp.f64 	%fd101, 0d0000000000000000, %fd38, %p3;
	setp.geu.f32 	%p4, %f1, 0f40874800;
	@%p4 bra 	$L__BB6_4;
	shr.u32 	%r20, %r1, 31;
	add.s32 	%r21, %r1, %r20;
	shr.s32 	%r22, %r21, 1;
	shl.b32 	%r23, %r22, 20;
	add.s32 	%r24, %r3, %r23;
	mov.b64 	%fd39, {%r2, %r24};
	sub.s32 	%r25, %r1, %r22;
	shl.b32 	%r26, %r25, 20;
	add.s32 	%r27, %r26, 1072693248;
	mov.b32 	%r28, 0;
	mov.b64 	%fd40, {%r28, %r27};
	mul.f64 	%fd101, %fd40, %fd39;
$L__BB6_4:
	cvta.to.global.u64 	%rd13, %rd6;
	add.s64 	%rd15, %rd13, %rd12;
	st.global.f64 	[%rd15], %fd101;
	cvta.to.global.u64 	%rd16, %rd5;
	add.s64 	%rd3, %rd16, %rd12;
	ld.global.f64 	%fd41, [%rd3];
	div.rn.f64 	%fd6, %fd41, 0d4059000000000000;
	fma.rn.f64 	%fd42, %fd6, 0d3FF71547652B82FE, 0d4338000000000000;
	{
	.reg .b32 %temp; 
	mov.b64 	{%r4, %temp}, %fd42;
	}
	mov.f64 	%fd43, 0dC338000000000000;
	add.rn.f64 	%fd44, %fd42, %fd43;
	fma.rn.f64 	%fd45, %fd44, 0dBFE62E42FEFA39EF, %fd6;
	fma.rn.f64 	%fd46, %fd44, 0dBC7ABC9E3B39803F, %fd45;
	fma.rn.f64 	%fd47, %fd46, 0d3E5ADE1569CE2BDF, 0d3E928AF3FCA213EA;
	fma.rn.f64 	%fd48, %fd47, %fd46, 0d3EC71DEE62401315;
	fma.rn.f64 	%fd49, %fd48, %fd46, 0d3EFA01997C89EB71;
	fma.rn.f64 	%fd50, %fd49, %fd46, 0d3F2A01A014761F65;
	fma.rn.f64 	%fd51, %fd50, %fd46, 0d3F56C16C1852B7AF;
	fma.rn.f64 	%fd52, %fd51, %fd46, 0d3F81111111122322;
	fma.rn.f64 	%fd53, %fd52, %fd46, 0d3FA55555555502A1;
	fma.rn.f64 	%fd54, %fd53, %fd46, 0d3FC5555555555511;
	fma.rn.f64 	%fd55, %fd54, %fd46, 0d3FE000000000000B;
	fma.rn.f64 	%fd56, %fd55, %fd46, 0d3FF0000000000000;
	fma.rn.f64 	%fd57, %fd56, %fd46, 0d3FF0000000000000;
	{
	.reg .b32 %temp; 
	mov.b64 	{%r5, %temp}, %fd57;
	}
	{
	.reg .b32 %temp; 
	mov.b64 	{%temp, %r6}, %fd57;
	}
	shl.b32 	%r29, %r4, 20;
	add.s32 	%r30, %r29, %r6;
	mov.b64 	%fd102, {%r5, %r30};
	{
	.reg .b32 %temp; 
	mov.b64 	{%temp, %r31}, %fd6;
	}
	mov.b32 	%f6, %r31;
	abs.f32 	%f2, %f6;
	setp.lt.f32 	%p5, %f2, 0f4086232B;
	@%p5 bra 	$L__BB6_7;
	setp.lt.f64 	%p6, %fd6, 0d0000000000000000;
	add.f64 	%fd58, %fd6, 0d7FF0000000000000;
	selp.f64 	%fd102, 0d0000000000000000, %fd58, %p6;
	setp.geu.f32 	%p7, %f2, 0f40874800;
	@%p7 bra 	$L__BB6_7;
	shr.u32 	%r32, %r4, 31;
	add.s32 	%r33, %r4, %r32;
	shr.s32 	%r34, %r33, 1;
	shl.b32 	%r35, %r34, 20;
	add.s32 	%r36, %r6, %r35;
	mov.b64 	%fd59, {%r5, %r36};
	sub.s32 	%r37, %r4, %r34;
	shl.b32 	%r38, %r37, 20;
	add.s32 	%r39, %r38, 1072693248;
	mov.b32 	%r40, 0;
	mov.b64 	%fd60, {%r40, %r39};
	mul.f64 	%fd102, %fd60, %fd59;
$L__BB6_7:
	cvta.to.global.u64 	%rd17, %rd7;
	add.s64 	%rd19, %rd17, %rd12;
	st.global.f64 	[%rd19], %fd102;
	ld.global.f64 	%fd61, [%rd2];
	div.rn.f64 	%fd11, %fd61, 0dC059000000000000;
	fma.rn.f64 	%fd62, %fd11, 0d3FF71547652B82FE, 0d4338000000000000;
	{
	.reg .b32 %temp; 
	mov.b64 	{%r7, %temp}, %fd62;
	}
	mov.f64 	%fd63, 0dC338000000000000;
	add.rn.f64 	%fd64, %fd62, %fd63;
	fma.rn.f64 	%fd65, %fd64, 0dBFE62E42FEFA39EF, %fd11;
	fma.rn.f64 	%fd66, %fd64, 0dBC7ABC9E3B39803F, %fd65;
	fma.rn.f64 	%fd67, %fd66, 0d3E5ADE1569CE2BDF, 0d3E928AF3FCA213EA;
	fma.rn.f64 	%fd68, %fd67, %fd66, 0d3EC71DEE62401315;
	fma.rn.f64 	%fd69, %fd68, %fd66, 0d3EFA01997C89EB71;
	fma.rn.f64 	%fd70, %fd69, %fd66, 0d3F2A01A014761F65;
	fma.rn.f64 	%fd71, %fd70, %fd66, 0d3F56C16C1852B7AF;
	fma.rn.f64 	%fd72, %fd71, %fd66, 0d3F81111111122322;
	fma.rn.f64 	%fd73, %fd72, %fd66, 0d3FA55555555502A1;
	fma.rn.f64 	%fd74, %fd73, %fd66, 0d3FC5555555555511;
	fma.rn.f64 	%fd75, %fd74, %fd66, 0d3FE000000000000B;
	fma.rn.f64 	%fd76, %fd75, %fd66, 0d3FF0000000000000;
	fma.rn.f64 	%fd77, %fd76, %fd66, 0d3FF0000000000000;
	{
	.reg .b32 %temp; 
	mov.b64 	{%r8, %temp}, %fd77;
	}
	{
	.reg .b32 %temp; 
	mov.b64 	{%temp, %r9}, %fd77;
	}
	shl.b32 	%r41, %r7, 20;
	add.s32 	%r42, %r41, %r9;
	mov.b64 	%fd103, {%r8, %r42};
	{
	.reg .b32 %temp; 
	mov.b64 	{%temp, %r43}, %fd11;
	}
	mov.b32 	%f7, %r43;
	abs.f32 	%f3, %f7;
	setp.lt.f32 	%p8, %f3, 0f4086232B;
	@%p8 bra 	$L__BB6_10;
	setp.lt.f64 	%p9, %fd11, 0d0000000000000000;
	add.f64 	%fd78, %fd11, 0d7FF0000000000000;
	selp.f64 	%fd103, 0d0000000000000000, %fd78, %p9;
	setp.geu.f32 	%p10, %f3, 0f40874800;
	@%p10 bra 	$L__BB6_10;
	shr.u32 	%r44, %r7, 31;
	add.s32 	%r45, %r7, %r44;
	shr.s32 	%r46, %r45, 1;
	shl.b32 	%r47, %r46, 20;
	add.s32 	%r48, %r9, %r47;
	mov.b64 	%fd79, {%r8, %r48};
	sub.s32 	%r49, %r7, %r46;
	shl.b32 	%r50, %r49, 20;
	add.s32 	%r51, %r50, 1072693248;
	mov.b32 	%r52, 0;
	mov.b64 	%fd80, {%r52, %r51};
	mul.f64 	%fd103, %fd80, %fd79;
$L__BB6_10:
	cvta.to.global.u64 	%rd20, %rd8;
	add.s64 	%rd22, %rd20, %rd12;
	st.global.f64 	[%rd22], %fd103;
	ld.global.f64 	%fd81, [%rd3];
	div.rn.f64 	%fd16, %fd81, 0dC059000000000000;
	fma.rn.f64 	%fd82, %fd16, 0d3FF71547652B82FE, 0d4338000000000000;
	{
	.reg .b32 %temp; 
	mov.b64 	{%r10, %temp}, %fd82;
	}
	mov.f64 	%fd83, 0dC338000000000000;
	add.rn.f64 	%fd84, %fd82, %fd83;
	fma.rn.f64 	%fd85, %fd84, 0dBFE62E42FEFA39EF, %fd16;
	fma.rn.f64 	%fd86, %fd84, 0dBC7ABC9E3B39803F, %fd85;
	fma.rn.f64 	%fd87, %fd86, 0d3E5ADE1569CE2BDF, 0d3E928AF3FCA213EA;
	fma.rn.f64 	%fd88, %fd87, %fd86, 0d3EC71DEE62401315;
	fma.rn.f64 	%fd89, %fd88, %fd86, 0d3EFA01997C89EB71;
	fma.rn.f64 	%fd90, %fd89, %fd86, 0d3F2A01A014761F65;
	fma.rn.f64 	%fd91, %fd90, %fd86, 0d3F56C16C1852B7AF;
	fma.rn.f64 	%fd92, %fd91, %fd86, 0d3F81111111122322;
	fma.rn.f64 	%fd93, %fd92, %fd86, 0d3FA55555555502A1;
	fma.rn.f64 	%fd94, %fd93, %fd86, 0d3FC5555555555511;
	fma.rn.f64 	%fd95, %fd94, %fd86, 0d3FE000000000000B;
	fma.rn.f64 	%fd96, %fd95, %fd86, 0d3FF0000000000000;
	fma.rn.f64 	%fd97, %fd96, %fd86, 0d3FF0000000000000;
	{
	.reg .b32 %temp; 
	mov.b64 	{%r11, %temp}, %fd97;
	}
	{
	.reg .b32 %temp; 
	mov.b64 	{%temp, %r12}, %fd97;
	}
	shl.b32 	%r53, %r10, 20;
	add.s32 	%r54, %r53, %r12;
	mov.b64 	%fd104, {%r11, %r54};
	{
	.reg .b32 %temp; 
	mov.b64 	{%temp, %r55}, %fd16;
	}
	mov.b32 	%f8, %r55;
	abs.f32 	%f4, %f8;
	setp.lt.f32 	%p11, %f4, 0f4086232B;
	@%p11 bra 	$L__BB6_13;
	setp.lt.f64 	%p12, %fd16, 0d0000000000000000;
	add.f64 	%fd98, %fd16, 0d7FF0000000000000;
	selp.f64 	%fd104, 0d0000000000000000, %fd98, %p12;
	setp.geu.f32 	%p13, %f4, 0f40874800;
	@%p13 bra 	$L__BB6_13;
	shr.u32 	%r56, %r10, 31;
	add.s32 	%r57, %r10, %r56;
	shr.s32 	%r58, %r57, 1;
	shl.b32 	%r59, %r58, 20;
	add.s32 	%r60, %r12, %r59;
	mov.b64 	%fd99, {%r11, %r60};
	sub.s32 	%r61, %r10, %r58;
	shl.b32 	%r62, %r61, 20;
	add.s32 	%r63, %r62, 1072693248;
	mov.b32 	%r64, 0;
	mov.b64 	%fd100, {%r64, %r63};
	mul.f64 	%fd104, %fd100, %fd99;
$L__BB6_13:
	cvta.to.global.u64 	%rd23, %rd9;
	add.s64 	%rd25, %rd23, %rd12;
	st.global.f64 	[%rd25], %fd104;
$L__BB6_14:
	ret;

}
	// .globl	_Z19compute_grad_kernelPiS_S_PdS0_S0_S0_S0_S0_S0_S0_iS0_S0_
.visible .entry _Z19compute_grad_kernelPiS_S_PdS0_S0_S0_S0_S0_S0_S0_iS0_S0_(
	.param .u64 .ptr .align 1 _Z19compute_grad_kernelPiS_S_PdS0_S0_S0_S0_S0_S0_S0_iS0_S0__param_0,
	.param .u64 .ptr .align 1 _Z19compute_grad_kernelPiS_S_PdS0_S0_S0_S0_S0_S0_S0_iS0_S0__param_1,
	.param .u64 .ptr .align 1 _Z19compute_grad_kernelPiS_S_PdS0_S0_S0_S0_S0_S0_S0_iS0_S0__param_2,
	.param .u64 .ptr .align 1 _Z19compute_grad_kernelPiS_S_PdS0_S0_S0_S0_S0_S0_S0_iS0_S0__param_3,
	.param .u64 .ptr .align 1 _Z19compute_grad_kernelPiS_S_PdS0_S0_S0_S0_S0_S0_S0_iS0_S0__param_4,
	.param .u64 .ptr .align 1 _Z19compute_grad_kernelPiS_S_PdS0_S0_S0_S0_S0_S0_S0_iS0_S0__param_5,
	.param .u64 .ptr .align 1 _Z19compute_grad_kernelPiS_S_PdS0_S0_S0_S0_S0_S0_S0_iS0_S0__param_6,
	.param .u64 .ptr .align 1 _Z19compute_grad_kernelPiS_S_PdS0_S0_S0_S0_S0_S0_S0_iS0_S0__param_7,
	.param .u64 .ptr .align 1 _Z19compute_grad_kernelPiS_S_PdS0_S0_S0_S0_S0_S0_S0_iS0_S0__param_8,
	.param .u64 .ptr .align 1 _Z19compute_grad_kernelPiS_S_PdS0_S0_S0_S0_S0_S0_S0_iS0_S0__param_9,
	.param .u64 .ptr .align 1 _Z19compute_grad_kernelPiS_S_PdS0_S0_S0_S0_S0_S0_S0_iS0_S0__param_10,
	.param .u32 _Z19compute_grad_kernelPiS_S_PdS0_S0_S0_S0_S0_S0_S0_iS0_S0__param_11,
	.param .u64 .ptr .align 1 _Z19compute_grad_kernelPiS_S_PdS0_S0_S0_S0_S0_S0_S0_iS0_S0__param_12,
	.param .u64 .ptr .align 1 _Z19compute_grad_kernelPiS_S_PdS0_S0_S0_S0_S0_S0_S0_iS0_S0__param_13
)
{
	.reg .pred 	%p<9>;
	.reg .b32 	%r<34>;
	.reg .b64 	%rd<79>;
	.reg .b64 	%fd<146>;

	ld.param.u64 	%rd6, [_Z19compute_grad_kernelPiS_S_PdS0_S0_S0_S0_S0_S0_S0_iS0_S0__param_0];
	ld.param.u64 	%rd7, [_Z19compute_grad_kernelPiS_S_PdS0_S0_S0_S0_S0_S0_S0_iS0_S0__param_1];
	ld.param.u64 	%rd14, [_Z19compute_grad_kernelPiS_S_PdS0_S0_S0_S0_S0_S0_S0_iS0_S0__param_2];
	ld.param.u64 	%rd8, [_Z19compute_grad_kernelPiS_S_PdS0_S0_S0_S0_S0_S0_S0_iS0_S0__param_3];
	ld.param.u64 	%rd9, [_Z19compute_grad_kernelPiS_S_PdS0_S0_S0_S0_S0_S0_S0_iS0_S0__param_4];
	ld.param.u64 	%rd11, [_Z19compute_grad_kernelPiS_S_PdS0_S0_S0_S0_S0_S0_S0_iS0_S0__param_6];
	ld.param.u64 	%rd15, [_Z19compute_grad_kernelPiS_S_PdS0_S0_S0_S0_S0_S0_S0_iS0_S0__param_7];
	ld.param.u64 	%rd16, [_Z19compute_grad_kernelPiS_S_PdS0_S0_S0_S0_S0_S0_S0_iS0_S0__param_8];
	ld.param.u64 	%rd17, [_Z19compute_grad_kernelPiS_S_PdS0_S0_S0_S0_S0_S0_S0_iS0_S0__param_9];
	ld.param.u64 	%rd18, [_Z19compute_grad_kernelPiS_S_PdS0_S0_S0_S0_S0_S0_S0_iS0_S0__param_10];
	ld.param.u32 	%r14, [_Z19compute_grad_kernelPiS_S_PdS0_S0_S0_S0_S0_S0_S0_iS0_S0__param_11];
	ld.param.u64 	%rd12, [_Z19compute_grad_kernelPiS_S_PdS0_S0_S0_S0_S0_S0_S0_iS0_S0__param_12];
	ld.param.u64 	%rd13, [_Z19compute_grad_kernelPiS_S_PdS0_S0_S0_S0_S0_S0_S0_iS0_S0__param_13];
	cvta.to.global.u64 	%rd1, %rd18;
	cvta.to.global.u64 	%rd2, %rd17;
	cvta.to.global.u64 	%rd3, %rd16;
	cvta.to.global.u64 	%rd4, %rd15;
	cvta.to.global.u64 	%rd5, %rd14;
	mov.u32 	%r15, %ctaid.x;
	mov.u32 	%r16, %ntid.x;
	mov.u32 	%r17, %tid.x;
	mad.lo.s32 	%r1, %r15, %r16, %r17;
	setp.ge.u32 	%p1, %r1, %r14;
	@%p1 bra 	$L__BB7_11;
	cvta.to.global.u64 	%rd19, %rd7;
	cvta.to.global.u64 	%rd20, %rd6;
	mul.wide.u32 	%rd21, %r1, 4;
	add.s64 	%rd22, %rd20, %rd21;
	ld.global.u32 	%r32, [%rd22];
	add.s64 	%rd23, %rd19, %rd21;
	ld.global.u32 	%r3, [%rd23];
	setp.ge.s32 	%p2, %r32, %r3;
	mov.f64 	%fd142, 0d0000000000000000;
	mov.f64 	%fd143, %fd142;
	mov.f64 	%fd144, %fd142;
	mov.f64 	%fd145, %fd142;
	@%p2 bra 	$L__BB7_10;
	add.s32 	%r18, %r32, 1;
	max.s32 	%r19, %r3, %r18;
	sub.s32 	%r4, %r19, %r32;
	sub.s32 	%r20, %r32, %r19;
	setp.gt.u32 	%p3, %r20, -4;
	mov.f64 	%fd145, 0d0000000000000000;
	mov.f64 	%fd144, %fd145;
	mov.f64 	%fd143, %fd145;
	mov.f64 	%fd142, %fd145;
	@%p3 bra 	$L__BB7_5;
	and.b32  	%r21, %r4, -4;
	neg.s32 	%r30, %r21;
	mov.f64 	%fd145, 0d0000000000000000;
$L__BB7_4:
	.pragma "nounroll";
	mul.wide.s32 	%rd24, %r32, 4;
	add.s64 	%rd25, %rd5, %rd24;
	ld.global.u32 	%r22, [%rd25];
	mul.wide.s32 	%rd26, %r22, 8;
	add.s64 	%rd27, %rd4, %rd26;
	ld.global.f64 	%fd41, [%rd27];
	rcp.rn.f64 	%fd42, %fd41;
	add.f64 	%fd43, %fd142, %fd42;
	add.s64 	%rd28, %rd3, %rd26;
	ld.global.f64 	%fd44, [%rd28];
	rcp.rn.f64 	%fd45, %fd44;
	add.f64 	%fd46, %fd143, %fd45;
	add.s64 	%rd29, %rd2, %rd26;
	ld.global.f64 	%fd47, [%rd29];
	rcp.rn.f64 	%fd48, %fd47;
	sub.f64 	%fd49, %fd144, %fd48;
	add.s64 	%rd30, %rd1, %rd26;
	ld.global.f64 	%fd50, [%rd30];
	rcp.rn.f64 	%fd51, %fd50;
	sub.f64 	%fd52, %fd145, %fd51;
	ld.global.u32 	%r23, [%rd25+4];
	mul.wide.s32 	%rd31, %r23, 8;
	add.s64 	%rd32, %rd4, %rd31;
	ld.global.f64 	%fd53, [%rd32];
	rcp.rn.f64 	%fd54, %fd53;
	add.f64 	%fd55, %fd43, %fd54;
	add.s64 	%rd33, %rd3, %rd31;
	ld.global.f64 	%fd56, [%rd33];
	rcp.rn.f64 	%fd57, %fd56;
	add.f64 	%fd58, %fd46, %fd57;
	add.s64 	%rd34, %rd2, %rd31;
	ld.global.f64 	%fd59, [%rd34];
	rcp.rn.f64 	%fd60, %fd59;
	sub.f64 	%fd61, %fd49, %fd60;
	add.s64 	%rd35, %rd1, %rd31;
	ld.global.f64 	%fd62, [%rd35];
	rcp.rn.f64 	%fd63, %fd62;
	sub.f64 	%fd64, %fd52, %fd63;
	ld.global.u32 	%r24, [%rd25+8];
	mul.wide.s32 	%rd36, %r24, 8;
	add.s64 	%rd37, %rd4, %rd36;
	ld.global.f64 	%fd65, [%rd37];
	rcp.rn.f64 	%fd66, %fd65;
	add.f64 	%fd67, %fd55, %fd66;
	add.s64 	%rd38, %rd3, %rd36;
	ld.global.f64 	%fd68, [%rd38];
	rcp.rn.f64 	%fd69, %fd68;
	add.f64 	%fd70, %fd58, %fd69;
	add.s64 	%rd39, %rd2, %rd36;
	ld.global.f64 	%fd71, [%rd39];
	rcp.rn.f64 	%fd72, %fd71;
	sub.f64 	%fd73, %fd61, %fd72;
	add.s64 	%rd40, %rd1, %rd36;
	ld.global.f64 	%fd74, [%rd40];
	rcp.rn.f64 	%fd75, %fd74;
	sub.f64 	%fd76, %fd64, %fd75;
	ld.global.u32 	%r25, [%rd25+12];
	mul.wide.s32 	%rd41, %r25, 8;
	add.s64 	%rd42, %rd4, %rd41;
	ld.global.f64 	%fd77, [%rd42];
	rcp.rn.f64 	%fd78, %fd77;
	add.f64 	%fd142, %fd67, %fd78;
	add.s64 	%rd43, %rd3, %rd41;
	ld.global.f64 	%fd79, [%rd43];
	rcp.rn.f64 	%fd80, %fd79;
	add.f64 	%fd143, %fd70, %fd80;
	add.s64 	%rd44, %rd2, %rd41;
	ld.global.f64 	%fd81, [%rd44];
	rcp.rn.f64 	%fd82, %fd81;
	sub.f64 	%fd144, %fd73, %fd82;
	add.s64 	%rd45, %rd1, %rd41;
	ld.global.f64 	%fd83, [%rd45];
	rcp.rn.f64 	%fd84, %fd83;
	sub.f64 	%fd145, %fd76, %fd84;
	add.s32 	%r32, %r32, 4;
	add.s32 	%r30, %r30, 4;
	setp.ne.s32 	%p4, %r30, 0;
	@%p4 bra 	$L__BB7_4;
$L__BB7_5:
	and.b32  	%r11, %r4, 3;
	setp.eq.s32 	%p5, %r11, 0;
	@%p5 bra 	$L__BB7_10;
	setp.eq.s32 	%p6, %r11, 1;
	@%p6 bra 	$L__BB7_8;
	mul.wide.s32 	%rd46, %r32, 4;
	add.s64 	%rd47, %rd5, %rd46;
	ld.global.u32 	%r26, [%rd47];
	mul.wide.s32 	%rd48, %r26, 8;
	add.s64 	%rd49, %rd4, %rd48;
	ld.global.f64 	%fd86, [%rd49];
	rcp.rn.f64 	%fd87, %fd86;
	add.f64 	%fd88, %fd142, %fd87;
	add.s64 	%rd50, %rd3, %rd48;
	ld.global.f64 	%fd89, [%rd50];
	rcp.rn.f64 	%fd90, %fd89;
	add.f64 	%fd91, %fd143, %fd90;
	add.s64 	%rd51, %rd2, %rd48;
	ld.global.f64 	%fd92, [%rd51];
	rcp.rn.f64 	%fd93, %fd92;
	sub.f64 	%fd94, %fd144, %fd93;
	add.s64 	%rd52, %rd1, %rd48;
	ld.global.f64 	%fd95, [%rd52];
	rcp.rn.f64 	%fd96, %fd95;
	sub.f64 	%fd97, %fd145, %fd96;
	ld.global.u32 	%r27, [%rd47+4];
	mul.wide.s32 	%rd53, %r27, 8;
	add.s64 	%rd54, %rd4, %rd53;
	ld.global.f64 	%fd98, [%rd54];
	rcp.rn.f64 	%fd99, %fd98;
	add.f64 	%fd142, %fd88, %fd99;
	add.s64 	%rd55, %rd3, %rd53;
	ld.global.f64 	%fd100, [%rd55];
	rcp.rn.f64 	%fd101, %fd100;
	add.f64 	%fd143, %fd91, %fd101;
	add.s64 	%rd56, %rd2, %rd53;
	ld.global.f64 	%fd102, [%rd56];
	rcp.rn.f64 	%fd103, %fd102;
	sub.f64 	%fd144, %fd94, %fd103;
	add.s64 	%rd57, %rd1, %rd53;
	ld.global.f64 	%fd104, [%rd57];
	rcp.rn.f64 	%fd105, %fd104;
	sub.f64 	%fd145, %fd97, %fd105;
	add.s32 	%r32, %r32, 2;
$L__BB7_8:
	and.b32  	%r28, %r4, 1;
	setp.eq.b32 	%p7, %r28, 1;
	not.pred 	%p8, %p7;
	@%p8 bra 	$L__BB7_10;
	mul.wide.s32 	%rd58, %r32, 4;
	add.s64 	%rd59, %rd5, %rd58;
	ld.global.u32 	%r29, [%rd59];
	mul.wide.s32 	%rd60, %r29, 8;
	add.s64 	%rd61, %rd4, %rd60;
	ld.global.f64 	%fd106, [%rd61];
	rcp.rn.f64 	%fd107, %fd106;
	add.f64 	%fd142, %fd142, %fd107;
	add.s64 	%rd62, %rd3, %rd60;
	ld.global.f64 	%fd108, [%rd62];
	rcp.rn.f64 	%fd109, %fd108;
	add.f64 	%fd143, %fd143, %fd109;
	add.s64 	%rd63, %rd2, %rd60;
	ld.global.f64 	%fd110, [%rd63];
	rcp.rn.f64 	%fd111, %fd110;
	sub.f64 	%fd144, %fd144, %fd111;
	add.s64 	%rd64, %rd1, %rd60;
	ld.global.f64 	%fd112, [%rd64];
	rcp.rn.f64 	%fd113, %fd112;
	sub.f64 	%fd145, %fd145, %fd113;
$L__BB7_10:
	ld.param.u64 	%rd78, [_Z19compute_grad_kernelPiS_S_PdS0_S0_S0_S0_S0_S0_S0_iS0_S0__param_5];
	cvta.to.global.u64 	%rd65, %rd8;
	mul.wide.u32 	%rd66, %r1, 8;
	add.s64 	%rd67, %rd65, %rd66;
	ld.global.f64 	%fd114, [%rd67];
	cvta.to.global.u64 	%rd68, %rd78;
	add.s64 	%rd69, %rd68, %rd66;
	ld.global.f64 	%fd115, [%rd69];
	mul.f64 	%fd116, %fd144, %fd115;
	fma.rn.f64 	%fd117, %fd142, %fd114, %fd116;
	cvta.to.global.u64 	%rd70, %rd12;
	add.s64 	%rd71, %rd70, %rd66;
	st.global.f64 	[%rd71], %fd117;
	cvta.to.global.u64 	%rd72, %rd9;
	add.s64 	%rd73, %rd72, %rd66;
	ld.global.f64 	%fd118, [%rd73];
	cvta.to.global.u64 	%rd74, %rd11;
	add.s64 	%rd75, %rd74, %rd66;
	ld.global.f64 	%fd119, [%rd75];
	mul.f64 	%fd120, %fd145, %fd119;
	fma.rn.f64 	%fd121, %fd143, %fd118, %fd120;
	cvta.to.global.u64 	%rd76, %rd13;
	add.s64 	%rd77, %rd76, %rd66;
	st.global.f64 	[%rd77], %fd121;
$L__BB7_11:
	ret;

}


// ===== COMPILED SASS (sm_100) =====

	.target	sm_100

	.elftype	@"ET_EXEC"


//--------------------- .note.nv.tkinfo           --------------------------
	.section	.note.nv.tkinfo,"",@"SHT_NOTE"
	.sectionflags	@"SHF_NOTE_NV_TKINFO"
	.tkinfo
        /*0018*/ 	.word	0x00000002
        /*0030*/ 	.string	""
        /*0030*/ 	.string	"ptxas"
        /*0030*/ 	.string	"Cuda compilation tools, release 13.0, V13.0.88"
        /*0030*/ 	.string	"Build cuda_13.0.r13.0/compiler.36424714_0"
        /*0030*/ 	.string	"-arch sm_100 -m 64 "



//--------------------- .note.nv.cuinfo           --------------------------
	.section	.note.nv.cuinfo,"",@"SHT_NOTE"
	.sectionflags	@"SHF_NOTE_NV_CUINFO"
        /*0018*/ 	.short	0x0002
        /*001a*/ 	.short	0x0064
        /*001c*/ 	.short	0x0082
	.zero		2


//--------------------- .nv.info                  --------------------------
	.section	.nv.info,"",@"SHT_CUDA_INFO"
	.align	4


	//----- nvinfo : EIATTR_REGCOUNT
	.align		4
        /*0000*/ 	.byte	0x04, 0x2f
        /*0002*/ 	.short	(.L_1 - .L_0)
	.align		4
.L_0:
        /*0004*/ 	.word	index@(_Z11pin_exp_sumPdmS_b)
        /*0008*/ 	.word	0x0000001a


	//----- nvinfo : EIATTR_FRAME_SIZE
	.align		4
.L_1:
        /*000c*/ 	.byte	0x04, 0x11
        /*000e*/ 	.short	(.L_3 - .L_2)
	.align		4
.L_2:
        /*0010*/ 	.word	index@($__internal_4_$__cuda_sm20_div_rn_f64_full)
        /*0014*/ 	.word	0x00000000


	//----- nvinfo : EIATTR_FRAME_SIZE
	.align		4
.L_3:
        /*0018*/ 	.byte	0x04, 0x11
        /*001a*/ 	.short	(.L_5 - .L_4)
	.align		4
.L_4:
        /*001c*/ 	.word	index@(_Z11pin_exp_sumPdmS_b)
        /*0020*/ 	.word	0x00000000


	//----- nvinfo : EIATTR_REGCOUNT
	.align		4
.L_5:
        /*0024*/ 	.byte	0x04, 0x2f
        /*0026*/ 	.short	(.L_7 - .L_6)
	.align		4
.L_6:
        /*0028*/ 	.word	index@(_Z7exp_sumPdS_mS_)
        /*002c*/ 	.word	0x0000001e


	//----- nvinfo : EIATTR_FRAME_SIZE
	.align		4
.L_7:
        /*0030*/ 	.byte	0x04, 0x11
        /*0032*/ 	.short	(.L_9 - .L_8)
	.align		4
.L_8:
        /*0034*/ 	.word	index@($__internal_3_$__cuda_sm20_div_rn_f64_full)
        /*0038*/ 	.word	0x00000000


	//----- nvinfo : EIATTR_FRAME_SIZE
	.align		4
.L_9:
        /*003c*/ 	.byte	0x04, 0x11
        /*003e*/ 	.short	(.L_11 - .L_10)
	.align		4
.L_10:
        /*0040*/ 	.word	index@(_Z7exp_sumPdS_mS_)
        /*0044*/ 	.word	0x00000000


	//----- nvinfo : EIATTR_REGCOUNT
	.align		4
.L_11:
        /*0048*/ 	.byte	0x04, 0x2f
        /*004a*/ 	.short	(.L_13 - .L_12)
	.align		4
.L_12:
        /*004c*/ 	.word	index@(_Z17reciprocal_kernelPdm)
        /*0050*/ 	.word	0x0000000e


	//----- nvinfo : EIATTR_FRAME_SIZE
	.align		4
.L_13:
        /*0054*/ 	.byte	0x04, 0x11
        /*0056*/ 	.short	(.L_15 - .L_14)
	.align		4
.L_14:
        /*0058*/ 	.word	index@($__internal_2_$__cuda_sm20_dblrcp_rn_slowpath_v3)
        /*005c*/ 	.word	0x00000000


	//----- nvinfo : EIATTR_FRAME_SIZE
	.align		4
.L_15:
        /*0060*/ 	.byte	0x04, 0x11
        /*0062*/ 	.short	(.L_17 - .L_16)
	.align		4
.L_16:
        /*0064*/ 	.word	index@(_Z17reciprocal_kernelPdm)
        /*0068*/ 	.word	0x00000000


	//----- nvinfo : EIATTR_REGCOUNT
	.align		4
.L_17:
        /*006c*/ 	.byte	0x04, 0x2f
        /*006e*/ 	.short	(.L_19 - .L_18)
	.align		4
.L_18:
        /*0070*/ 	.word	index@(_Z18neg_odd_col_kernelPdm)
        /*0074*/ 	.word	0x0000000e


	//----- nvinfo : EIATTR_FRAME_SIZE
	.align		4
.L_19:
        /*0078*/ 	.byte	0x04, 0x11
        /*007a*/ 	.short	(.L_21 - .L_20)
	.align		4
.L_20:
        /*007c*/ 	.word	index@(_Z18neg_odd_col_kernelPdm)
        /*0080*/ 	.word	0x00000000


	//----- nvinfo : EIATTR_REGCOUNT
	.align		4
.L_21:
        /*0084*/ 	.byte	0x04, 0x2f
        /*0086*/ 	.short	(.L_23 - .L_22)
	.align		4
.L_22:
        /*0088*/ 	.word	index@(_Z25matrix_dot_product_kernelPdS_S_m)
        /*008c*/ 	.word	0x00000018


	//----- nvinfo : EIATTR_FRAME_SIZE
	.align		4
.L_23:
        /*0090*/ 	.byte	0x04, 0x11
        /*0092*/ 	.short	(.L_25 - .L_24)
	.align		4
.L_24:
        /*0094*/ 	.word	index@(_Z25matrix_dot_product_kernelPdS_S_m)
        /*0098*/ 	.word	0x00000000


	//----- nvinfo : EIATTR_REGCOUNT
	.align		4
.L_25:
        /*009c*/ 	.byte	0x04, 0x2f
        /*009e*/ 	.short	(.L_27 - .L_26)
	.align		4
.L_26:
        /*00a0*/ 	.word	index@(_Z23compute_wire_exp_kernelPiS_S_PdS0_S0_S0_S0_S0_S0_S0_m)
        /*00a4*/ 	.word	0x00000020


	//----- nvinfo : EIATTR_FRAME_SIZE
	.align		4
.L_27:
        /*00a8*/ 	.byte	0x04, 0x11
        /*00aa*/ 	.short	(.L_29 - .L_28)
	.align		4
.L_28:
        /*00ac*/ 	.word	index@(_Z23compute_wire_exp_kernelPiS_S_PdS0_S0_S0_S0_S0_S0_S0_m)
        /*00b0*/ 	.word	0x00000000


	//----- nvinfo : EIATTR_REGCOUNT
	.align		4
.L_29:
        /*00b4*/ 	.byte	0x04, 0x2f
        /*00b6*/ 	.short	(.L_31 - .L_30)
	.align		4
.L_30:
        /*00b8*/ 	.word	index@(_Z22compute_pin_exp_kernelPdS_S_S_S_S_m)
        /*00bc*/ 	.word	0x0000001d


	//----- nvinfo : EIATTR_FRAME_SIZE
	.align		4
.L_31:
        /*00c0*/ 	.byte	0x04, 0x11
        /*00c2*/ 	.short	(.L_33 - .L_32)
	.align		4
.L_32:
        /*00c4*/ 	.word	index@($__internal_1_$__cuda_sm20_div_rn_f64_full)
        /*00c8*/ 	.word	0x00000000


	//----- nvinfo : EIATTR_FRAME_SIZE
	.align		4
.L_33:
        /*00cc*/ 	.byte	0x04, 0x11
        /*00ce*/ 	.short	(.L_35 - .L_34)
	.align		4
.L_34:
        /*00d0*/ 	.word	index@(_Z22compute_pin_exp_kernelPdS_S_S_S_S_m)
        /*00d4*/ 	.word	0x00000000


	//----- nvinfo : EIATTR_REGCOUNT
	.align		4
.L_35:
        /*00d8*/ 	.byte	0x04, 0x2f
        /*00da*/ 	.short	(.L_37 - .L_36)
	.align		4
.L_36:
        /*00dc*/ 	.word	index@(_Z19compute_grad_kernelPiS_S_PdS0_S0_S0_S0_S0_S0_S0_iS0_S0_)
        /*00e0*/ 	.word	0x00000028


	//----- nvinfo : EIATTR_FRAME_SIZE
	.align		4
.L_37:
        /*00e4*/ 	.byte	0x04, 0x11
        /*00e6*/ 	.short	(.L_39 - .L_38)
	.align		4
.L_38:
        /*00e8*/ 	.word	index@($__internal_0_$__cuda_sm20_dblrcp_rn_slowpath_v3)
        /*00ec*/ 	.word	0x00000000


	//----- nvinfo : EIATTR_FRAME_SIZE
	.align		4
.L_39:
        /*00f0*/ 	.byte	0x04, 0x11
        /*00f2*/ 	.short	(.L_41 - .L_40)
	.align		4
.L_40:
        /*00f4*/ 	.word	index@(_Z19compute_grad_kernelPiS_S_PdS0_S0_S0_S0_S0_S0_S0_iS0_S0_)
        /*00f8*/ 	.word	0x00000000


	//----- nvinfo : EIATTR_MIN_STACK_SIZE
	.align		4
.L_41:
        /*00fc*/ 	.byte	0x04, 0x12
        /*00fe*/ 	.short	(.L_43 - .L_42)
	.align		4
.L_42:
        /*0100*/ 	.word	index@(_Z19compute_grad_kernelPiS_S_PdS0_S0_S0_S0_S0_S0_S0_iS0_S0_)
        /*0104*/ 	.word	0x00000000


	//----- nvinfo : EIATTR_MIN_STACK_SIZE
	.align		4
.L_43:
        /*0108*/ 	.byte	0x04, 0x12
        /*010a*/ 	.short	(.L_45 - .L_44)
	.align		4
.L_44:
        /*010c*/ 	.word	index@(_Z22compute_pin_exp_kernelPdS_S_S_S_S_m)
        /*0110*/ 	.word	0x00000000


	//----- nvinfo : EIATTR_MIN_STACK_SIZE
	.align		4
.L_45:
        /*0114*/ 	.byte	0x04, 0x12
        /*0116*/ 	.short	(.L_47 - .L_46)
	.align		4
.L_46:
        /*0118*/ 	.word	index@(_Z23compute_wire_exp_kernelPiS_S_PdS0_S0_S0_S0_S0_S0_S0_m)
        /*011c*/ 	.word	0x00000000


	//----- nvinfo : EIATTR_MIN_STACK_SIZE
	.align		4
.L_47:
        /*0120*/ 	.byte	0x04, 0x12
        /*0122*/ 	.short	(.L_49 - .L_48)
	.align		4
.L_48:
        /*0124*/ 	.word	index@(_Z25matrix_dot_product_kernelPdS_S_m)
        /*0128*/ 	.word	0x00000000


	//----- nvinfo : EIATTR_MIN_STACK_SIZE
	.align		4
.L_49:
        /*012c*/ 	.byte	0x04, 0x12
        /*012e*/ 	.short	(.L_51 - .L_50)
	.align		4
.L_50:
        /*0130*/ 	.word	index@(_Z18neg_odd_col_kernelPdm)
        /*0134*/ 	.word	0x00000000


	//----- nvinfo : EIATTR_MIN_STACK_SIZE
	.align		4
.L_51:
        /*0138*/ 	.byte	0x04, 0x12
        /*013a*/ 	.short	(.L_53 - .L_52)
	.align		4
.L_52:
        /*013c*/ 	.word	index@(_Z17reciprocal_kernelPdm)
        /*0140*/ 	.word	0x00000000


	//----- nvinfo : EIATTR_MIN_STACK_SIZE
	.align		4
.L_53:
        /*0144*/ 	.byte	0x04, 0x12
        /*0146*/ 	.short	(.L_55 - .L_54)
	.align		4
.L_54:
        /*0148*/ 	.word	index@(_Z7exp_sumPdS_mS_)
        /*014c*/ 	.word	0x00000000


	//----- nvinfo : EIATTR_MIN_STACK_SIZE
	.align		4
.L_55:
        /*0150*/ 	.byte	0x04, 0x12
        /*0152*/ 	.short	(.L_57 - .L_56)
	.align		4
.L_56:
        /*0154*/ 	.word	index@(_Z11pin_exp_sumPdmS_b)
        /*0158*/ 	.word	0x00000000
.L_57:


//--------------------- .nv.compat                --------------------------
	.section	.nv.compat,"",@"SHT_CUDA_COMPAT_INFO"
	.align	4
        /*0000*/ 	.byte	0x02, 0x09, 0x00, 0x00, 0x02, 0x02, 0x01, 0x00, 0x02, 0x05, 0x05, 0x00, 0x03, 0x07, 0x01, 0x01
        /*0010*/ 	.byte	0x02, 0x03, 0x00, 0x00, 0x02, 0x06, 0x01, 0x00, 0x04, 0x0b, 0x08, 0x00, 0x01, 0x00, 0x00, 0x00
        /*0020*/ 	.byte	0x00, 0x00, 0x00, 0x00


//--------------------- .nv.info._Z19compute_grad_kernelPiS_S_PdS0_S0_S0_S0_S0_S0_S0_iS0_S0_ --------------------------
	.section	.nv.info._Z19compute_grad_kernelPiS_S_PdS0_S0_S0_S0_S0_S0_S0_iS0_S0_,"",@"SHT_CUDA_INFO"
	.sectionflags	@""
	.align	4


	//----- nvinfo : EIATTR_CUDA_API_VERSION
	.align		4
        /*0000*/ 	.byte	0x04, 0x37
        /*0002*/ 	.short	(.L_59 - .L_58)
.L_58:
        /*0004*/ 	.word	0x00000082


	//----- nvinfo : EIATTR_KPARAM_INFO
	.align		4
.L_59:
        /*0008*/ 	.byte	0x04, 0x17
        /*000a*/ 	.short	(.L_61 - .L_60)
.L_60:
        /*000c*/ 	.word	0x00000000
        /*0010*/ 	.short	0x000d
        /*0012*/ 	.short	0x0068
        /*0014*/ 	.byte	0x00, 0xf5, 0x21, 0x00


	//----- nvinfo : EIATTR_KPARAM_INFO
	.align		4
.L_61:
        /*0018*/ 	.byte	0x04, 0x17
        /*001a*/ 	.short	(.L_63 - .L_62)
.L_62:
        /*001c*/ 	.word	0x00000000
        /*0020*/ 	.short	0x000c
        /*0022*/ 	.short	0x0060
        /*0024*/ 	.byte	0x00, 0xf5, 0x21, 0x00


	//----- nvinfo : EIATTR_KPARAM_INFO
	.align		4
.L_63:
        /*0028*/ 	.byte	0x04, 0x17
        /*002a*/ 	.short	(.L_65 - .L_64)
.L_64:
        /*002c*/ 	.word	0x00000000
        /*0030*/ 	.short	0x000b
        /*0032*/ 	.short	0x0058
        /*0034*/ 	.byte	0x00, 0xf0, 0x11, 0x00


	//----- nvinfo : EIATTR_KPARAM_INFO
	.align		4
.L_65:
        /*0038*/ 	.byte	0x04, 0x17
        /*003a*/ 	.short	(.L_67 - .L_66)
.L_66:
        /*003c*/ 	.word	0x00000000
        /*0040*/ 	.short	0x000a
        /*0042*/ 	.short	0x0050
        /*0044*/ 	.byte	0x00, 0xf5, 0x21, 0x00


	//----- nvinfo : EIATTR_KPARAM_INFO
	.align		4
.L_67:
        /*0048*/ 	.byte	0x04, 0x17
        /*004a*/ 	.short	(.L_69 - .L_68)
.L_68:
        /*004c*/ 	.word	0x00000000
        /*0050*/ 	.short	0x0009
        /*0052*/ 	.short	0x0048
        /*0054*/ 	.byte	0x00, 0xf5, 0x21, 0x00


	//----- nvinfo : EIATTR_KPARAM_INFO
	.align		4
.L_69:
        /*0058*/ 	.byte	0x04, 0x17
        /*005a*/ 	.short	(.L_71 - .L_70)
.L_70:
        /*005c*/ 	.word	0x00000000
        /*0060*/ 	.short	0x0008
        /*0062*/ 	.short	0x0040
        /*0064*/ 	.byte	0x00, 0xf5, 0x21, 0x00


	//----- nvinfo : EIATTR_KPARAM_INFO
	.align		4
.L_71:
        /*0068*/ 	.byte	0x04, 0x17
        /*006a*/ 	.short	(.L_73 - .L_72)
.L_72:
        /*006c*/ 	.word	0x00000000
        /*0070*/ 	.short	0x0007
        /*0072*/ 	.short	0x0038
        /*0074*/ 	.byte	0x00, 0xf5, 0x21, 0x00


	//----- nvinfo : EIATTR_KPARAM_INFO
	.align		4
.L_73:
        /*0078*/ 	.byte	0x04, 0x17
        /*007a*/ 	.short	(.L_75 - .L_74)
.L_74:
        /*007c*/ 	.word	0x00000000
        /*0080*/ 	.short	0x0006
        /*0082*/ 	.short	0x0030
        /*0084*/ 	.byte	0x00, 0xf5, 0x21, 0x00


	//----- nvinfo : EIATTR_KPARAM_INFO
	.align		4
.L_75:
        /*0088*/ 	.byte	0x04, 0x17
        /*008a*/ 	.short	(.L_77 - .L_76)
.L_76:
        /*008c*/ 	.word	0x00000000
        /*0090*/ 	.short	0x0005
        /*0092*/ 	.short	0x0028
        /*0094*/ 	.byte	0x00, 0xf5, 0x21, 0x00


	//----- nvinfo : EIATTR_KPARAM_INFO
	.align		4
.L_77:
        /*0098*/ 	.byte	0x04, 0x17
        /*009a*/ 	.short	(.L_79 - .L_78)
.L_78:
        /*009c*/ 	.word	0x00000000
        /*00a0*/ 	.short	0x0004
        /*00a2*/ 	.short	0x0020
        /*00a4*/ 	.byte	0x00, 0xf5, 0x21, 0x00


	//----- nvinfo : EIATTR_KPARAM_INFO
	.align		4
.L_79:
        /*00a8*/ 	.byte	0x04, 0x17
        /*00aa*/ 	.short	(.L_81 - .L_80)
.L_80:
        /*00ac*/ 	.word	0x00000000
        /*00b0*/ 	.short	0x0003
        /*00b2*/ 	.short	0x0018
        /*00b4*/ 	.byte	0x00, 0xf5, 0x21, 0x00


	//----- nvinfo : EIATTR_KPARAM_INFO
	.align		4
.L_81:
        /*00b8*/ 	.byte	0x04, 0x17
        /*00ba*/ 	.short	(.L_83 - .L_82)
.L_82:
        /*00bc*/ 	.word	0x00000000
        /*00c0*/ 	.short	0x0002
        /*00c2*/ 	.short	0x0010
        /*00c4*/ 	.byte	0x00, 0xf5, 0x21, 0x00


	//----- nvinfo : EIATTR_KPARAM_INFO
	.align		4
.L_83:
        /*00c8*/ 	.byte	0x04, 0x17
        /*00ca*/ 	.short	(.L_85 - .L_84)
.L_84:
        /*00cc*/ 	.word	0x00000000
        /*00d0*/ 	.short	0x0001
        /*00d2*/ 	.short	0x0008
        /*00d4*/ 	.byte	0x00, 0xf5, 0x21, 0x00


	//----- nvinfo : EIATTR_KPARAM_INFO
	.align		4
.L_85:
        /*00d8*/ 	.byte	0x04, 0x17
        /*00da*/ 	.short	(.L_87 - .L_86)
.L_86:
        /*00dc*/ 	.word	0x00000000
        /*00e0*/ 	.short	0x0000
        /*00e2*/ 	.short	0x0000
        /*00e4*/ 	.byte	0x00, 0xf5, 0x21, 0x00


	//----- nvinfo : EIATTR_SPARSE_MMA_MASK
	.align		4
.L_87:
        /*00e8*/ 	.byte	0x03, 0x50
        /*00ea*/ 	.short	0x0000


	//----- nvinfo : EIATTR_MAXREG_COUNT
	.align		4
        /*00ec*/ 	.byte	0x03, 0x1b
        /*00ee*/ 	.short	0x00ff


	//----- nvinfo : EIATTR_MERCURY_ISA_VERSION
	.align		4
        /*00f0*/ 	.byte	0x03, 0x5f
        /*00f2*/ 	.short	0x0101


	//----- nvinfo : EIATTR_VRC_CTA_INIT_COUNT
	.align		4
        /*00f4*/ 	.byte	0x02, 0x4a
	.zero		1
	.zero		1


	//----- nvinfo : EIATTR_EXIT_INSTR_OFFSETS
	.align		4
        /*00f8*/ 	.byte	0x04, 0x1c
        /*00fa*/ 	.short	(.L_89 - .L_88)


	//   ....[0]....
.L_88:
        /*00fc*/ 	.word	0x00000070


	//   ....[1]....
        /*0100*/ 	.word	0x00002740


	//----- nvinfo : EIATTR_CRS_STACK_SIZE
	.align		4
.L_89:
        /*0104*/ 	.byte	0x04, 0x1e
        /*0106*/ 	.short	(.L_91 - .L_90)
.L_90:
        /*0108*/ 	.word	0x00000000


	//----- nvinfo : EIATTR_CBANK_PARAM_SIZE
	.align		4
.L_91:
        /*010c*/ 	.byte	0x03, 0x19
        /*010e*/ 	.short	0x0070


	//----- nvinfo : EIATTR_PARAM_CBANK
	.align		4
        /*0110*/ 	.byte	0x04, 0x0a
        /*0112*/ 	.short	(.L_93 - .L_92)
	.align		4
.L_92:
        /*0114*/ 	.word	index@(.nv.constant0._Z19compute_grad_kernelPiS_S_PdS0_S0_S0_S0_S0_S0_S0_iS0_S0_)
        /*0118*/ 	.short	0x0380
        /*011a*/ 	.short	0x0070


	//----- nvinfo : EIATTR_SW_WAR
	.align		4
.L_93:
        /*011c*/ 	.byte	0x04, 0x36
        /*011e*/ 	.short	(.L_95 - .L_94)
.L_94:
        /*0120*/ 	.word	0x00000008
.L_95:


//--------------------- .nv.info._Z22compute_pin_exp_kernelPdS_S_S_S_S_m --------------------------
	.section	.nv.info._Z22compute_pin_exp_kernelPdS_S_S_S_S_m,"",@"SHT_CUDA_INFO"
	.sectionflags	@""
	.align	4


	//----- nvinfo : EIATTR_CUDA_API_VERSION
	.align		4
        /*0000*/ 	.byte	0x04, 0x37
        /*0002*/ 	.short	(.L_97 - .L_96)
.L_96:
        /*0004*/ 	.word	0x00000082


	//----- nvinfo : EIATTR_KPARAM_INFO
	.align		4
.L_97:
        /*0008*/ 	.byte	0x04, 0x17
        /*000a*/ 	.short	(.L_99 - .L_98)
.L_98:
        /*000c*/ 	.word	0x00000000
        /*0010*/ 	.short	0x0006
        /*0012*/ 	.short	0x0030
        /*0014*/ 	.byte	0x00, 0xf0, 0x21, 0x00


	//----- nvinfo : EIATTR_KPARAM_INFO
	.align		4
.L_99:
        /*0018*/ 	.byte	0x04, 0x17
        /*001a*/ 	.short	(.L_101 - .L_100)
.L_100:
        /*001c*/ 	.word	0x00000000
        /*0020*/ 	.short	0x0005
        /*0022*/ 	.short	0x0028
        /*0024*/ 	.byte	0x00, 0xf5, 0x21, 0x00


	//----- nvinfo : EIATTR_KPARAM_INFO
	.align		4
.L_101:
        /*0028*/ 	.byte	0x04, 0x17
        /*002a*/ 	.short	(.L_103 - .L_102)
.L_102:
        /*002c*/ 	.word	0x00000000
        /*0030*/ 	.short	0x0004
        /*0032*/ 	.short	0x0020
        /*0034*/ 	.byte	0x00, 0xf5, 0x21, 0x00


	//----- nvinfo : EIATTR_KPARAM_INFO
	.align		4
.L_103:
        /*0038*/ 	.byte	0x04, 0x17
        /*003a*/ 	.short	(.L_105 - .L_104)
.L_104:
        /*003c*/ 	.word	0x00000000
        /*0040*/ 	.short	0x0003
        /*0042*/ 	.short	0x0018
        /*0044*/ 	.byte	0x00, 0xf5, 0x21, 0x00


	//----- nvinfo : EIATTR_KPARAM_INFO
	.align		4
.L_105:
        /*0048*/ 	.byte	0x04, 0x17
        /*004a*/ 	.short	(.L_107 - .L_106)
.L_106:
        /*004c*/ 	.word	0x00000000
        /*0050*/ 	.short	0x0002
        /*0052*/ 	.short	0x0010
        /*0054*/ 	.byte	0x00, 0xf5, 0x21, 0x00


	//----- nvinfo : EIATTR_KPARAM_INFO
	.align		4
.L_107:
        /*0058*/ 	.byte	0x04, 0x17
        /*005a*/ 	.short	(.L_109 - .L_108)
.L_108:
        /*005c*/ 	.word	0x00000000
        /*0060*/ 	.short	0x0001
        /*0062*/ 	.short	0x0008
        /*0064*/ 	.byte	0x00, 0xf5, 0x21, 0x00


	//----- nvinfo : EIATTR_KPARAM_INFO
	.align		4
.L_109:
        /*0068*/ 	.byte	0x04, 0x17
        /*006a*/ 	.short	(.L_111 - .L_110)
.L_110:
        /*006c*/ 	.word	0x00000000
        /*0070*/ 	.short	0x0000
        /*0072*/ 	.short	0x0000
        /*0074*/ 	.byte	0x00, 0xf5, 0x21, 0x00


	//----- nvinfo : EIATTR_SPARSE_MMA_MASK
	.align		4
.L_111:
        /*0078*/ 	.byte	0x03, 0x50
        /*007a*/ 	.short	0x0000


	//----- nvinfo : EIATTR_MAXREG_COUNT
	.align		4
        /*007c*/ 	.byte	0x03, 0x1b
        /*007e*/ 	.short	0x00ff


	//----- nvinfo : EIATTR_MERCURY_ISA_VERSION
	.align		4
        /*0080*/ 	.byte	0x03, 0x5f
        /*0082*/ 	.short	0x0101


	//----- nvinfo : EIATTR_VRC_CTA_INIT_COUNT
	.align		4
        /*0084*/ 	.byte	0x02, 0x4a
	.zero		1
	.zero		1


	//----- nvinfo : EIATTR_EXIT_INSTR_OFFSETS
	.align		4
        /*0088*/ 	.byte	0x04, 0x1c
        /*008a*/ 	.short	(.L_113 - .L_112)


	//   ....[0]....
.L_112:
        /*008c*/ 	.word	0x00000080


	//   ....[1]....
        /*0090*/ 	.word	0x00001730


	//----- nvinfo : EIATTR_CRS_STACK_SIZE
	.align		4
.L_113:
        /*0094*/ 	.byte	0x04, 0x1e
        /*0096*/ 	.short	(.L_115 - .L_114)
.L_114:
        /*0098*/ 	.word	0x00000000


	//----- nvinfo : EIATTR_CBANK_PARAM_SIZE
	.align		4
.L_115:
        /*009c*/ 	.byte	0x03, 0x19
        /*009e*/ 	.short	0x0038


	//----- nvinfo : EIATTR_PARAM_CBANK
	.align		4
        /*00a0*/ 	.byte	0x04, 0x0a
        /*00a2*/ 	.short	(.L_117 - .L_116)
	.align		4
.L_116:
        /*00a4*/ 	.word	index@(.nv.constant0._Z22compute_pin_exp_kernelPdS_S_S_S_S_m)
        /*00a8*/ 	.short	0x0380
        /*00aa*/ 	.short	0x0038


	//----- nvinfo : EIATTR_SW_WAR
	.align		4
.L_117:
        /*00ac*/ 	.byte	0x04, 0x36
        /*00ae*/ 	.short	(.L_119 - .L_118)
.L_118:
        /*00b0*/ 	.word	0x00000008
.L_119:


//--------------------- .nv.info._Z23compute_wire_exp_kernelPiS_S_PdS0_S0_S0_S0_S0_S0_S0_m --------------------------
	.section	.nv.info._Z23compute_wire_exp_kernelPiS_S_PdS0_S0_S0_S0_S0_S0_S0_m,"",@"SHT_CUDA_INFO"
	.sectionflags	@""
	.align	4


	//----- nvinfo : EIATTR_CUDA_API_VERSION
	.align		4
        /*0000*/ 	.byte	0x04, 0x37
        /*0002*/ 	.short	(.L_121 - .L_120)
.L_120:
        /*0004*/ 	.word	0x00000082


	//----- nvinfo : EIATTR_KPARAM_INFO
	.align		4
.L_121:
        /*0008*/ 	.byte	0x04, 0x17
        /*000a*/ 	.short	(.L_123 - .L_122)
.L_122:
        /*000c*/ 	.word	0x00000000
        /*0010*/ 	.short	0x000b
        /*0012*/ 	.short	0x0058
        /*0014*/ 	.byte	0x00, 0xf0, 0x21, 0x00


	//----- nvinfo : EIATTR_KPARAM_INFO
	.align		4
.L_123:
        /*0018*/ 	.byte	0x04, 0x17
        /*001a*/ 	.short	(.L_125 - .L_124)
.L_124:
        /*001c*/ 	.word	0x00000000
        /*0020*/ 	.short	0x000a
        /*0022*/ 	.short	0x0050
        /*0024*/ 	.byte	0x00, 0xf5, 0x21, 0x00


	//----- nvinfo : EIATTR_KPARAM_INFO
	.align		4
.L_125:
        /*0028*/ 	.byte	0x04, 0x17
        /*002a*/ 	.short	(.L_127 - .L_126)
.L_126:
        /*002c*/ 	.word	0x00000000
        /*0030*/ 	.short	0x0009
        /*0032*/ 	.short	0x0048
        /*0034*/ 	.byte	0x00, 0xf5, 0x21, 0x00


	//----- nvinfo : EIATTR_KPARAM_INFO
	.align		4
.L_127:
        /*0038*/ 	.byte	0x04, 0x17
        /*003a*/ 	.short	(.L_129 - .L_128)
.L_128:
        /*003c*/ 	.word	0x00000000
        /*0040*/ 	.short	0x0008
        /*0042*/ 	.short	0x0040
        /*0044*/ 	.byte	0x00, 0xf5, 0x21, 0x00


	//----- nvinfo : EIATTR_KPARAM_INFO
	.align		4
.L_129:
        /*0048*/ 	.byte	0x04, 0x17
        /*004a*/ 	.short	(.L_131 - .L_130)
.L_130:
        /*004c*/ 	.word	0x00000000
        /*0050*/ 	.short	0x0007
        /*0052*/ 	.short	0x0038
        /*0054*/ 	.byte	0x00, 0xf5, 0x21, 0x00


	//----- nvinfo : EIATTR_KPARAM_INFO
	.align		4
.L_131:
        /*0058*/ 	.byte	0x04, 0x17
        /*005a*/ 	.short	(.L_133 - .L_132)
.L_132:
        /*005c*/ 	.word	0x00000000
        /*0060*/ 	.short	0x0006
        /*0062*/ 	.short	0x0030
        /*0064*/ 	.byte	0x00, 0xf5, 0x21, 0x00


	//----- nvinfo : EIATTR_KPARAM_INFO
	.align		4
.L_133:
        /*0068*/ 	.byte	0x04, 0x17
        /*006a*/ 	.short	(.L_135 - .L_134)
.L_134:
        /*006c*/ 	.word	0x00000000
        /*0070*/ 	.short	0x0005
        /*0072*/ 	.short	0x0028
        /*0074*/ 	.byte	0x00, 0xf5, 0x21, 0x00


	//----- nvinfo : EIATTR_KPARAM_INFO
	.align		4
.L_135:
        /*0078*/ 	.byte	0x04, 0x17
        /*007a*/ 	.short	(.L_137 - .L_136)
.L_136:
        /*007c*/ 	.word	0x00000000
        /*0080*/ 	.short	0x0004
        /*0082*/ 	.short	0x0020
        /*0084*/ 	.byte	0x00, 0xf5, 0x21, 0x00


	//----- nvinfo : EIATTR_KPARAM_INFO
	.align		4
.L_137:
        /*0088*/ 	.byte	0x04, 0x17
        /*008a*/ 	.short	(.L_139 - .L_138)
.L_138:
        /*008c*/ 	.word	0x00000000
        /*0090*/ 	.short	0x0003
        /*0092*/ 	.short	0x0018
        /*0094*/ 	.byte	0x00, 0xf5, 0x21, 0x00


	//----- nvinfo : EIATTR_KPARAM_INFO
	.align		4
.L_139:
        /*0098*/ 	.byte	0x04, 0x17
        /*009a*/ 	.short	(.L_141 - .L_140)
.L_140:
        /*009c*/ 	.word	0x00000000
        /*00a0*/ 	.short	0x0002
        /*00a2*/ 	.short	0x0010
        /*00a4*/ 	.byte	0x00, 0xf5, 0x21, 0x00


	//----- nvinfo : EIATTR_KPARAM_INFO
	.align		4
.L_141:
        /*00a8*/ 	.byte	0x04, 0x17
        /*00aa*/ 	.short	(.L_143 - .L_142)
.L_142:
        /*00ac*/ 	.word	0x00000000
        /*00b0*/ 	.short	0x0001
        /*00b2*/ 	.short	0x0008
        /*00b4*/ 	.byte	0x00, 0xf5, 0x21, 0x00


	//----- nvinfo : EIATTR_KPARAM_INFO
	.align		4
.L_143:
        /*00b8*/ 	.byte	0x04, 0x17
        /*00ba*/ 	.short	(.L_145 - .L_144)
.L_144:
        /*00bc*/ 	.word	0x00000000
        /*00c0*/ 	.short	0x0000
        /*00c2*/ 	.short	0x0000
        /*00c4*/ 	.byte	0x00, 0xf5, 0x21, 0x00


	//----- nvinfo : EIATTR_SPARSE_MMA_MASK
	.align		4
.L_145:
        /*00c8*/ 	.byte	0x03, 0x50
        /*00ca*/ 	.short	0x0000


	//----- nvinfo : EIATTR_MAXREG_COUNT
	.align		4
        /*00cc*/ 	.byte	0x03, 0x1b
        /*00ce*/ 	.short	0x00ff


	//----- nvinfo : EIATTR_MERCURY_ISA_VERSION
	.align		4
        /*00d0*/ 	.byte	0x03, 0x5f
        /*00d2*/ 	.short	0x0101


	//----- nvinfo : EIATTR_VRC_CTA_INIT_COUNT
	.align		4
        /*00d4*/ 	.byte	0x02, 0x4a
	.zero		1
	.zero		1


	//----- nvinfo : EIATTR_EXIT_INSTR_OFFSETS
	.align		4
        /*00d8*/ 	.byte	0x04, 0x1c
        /*00da*/ 	.short	(.L_147 - .L_146)


	//   ....[0]....
.L_146:
        /*00dc*/ 	.word	0x00000080


	//   ....[1]....
        /*00e0*/ 	.word	0x00000140


	//   ....[2]....
        /*00e4*/ 	.word	0x000005d0


	//----- nvinfo : EIATTR_CRS_STACK_SIZE
	.align		4
.L_147:
        /*00e8*/ 	.byte	0x04, 0x1e
        /*00ea*/ 	.short	(.L_149 - .L_148)
.L_148:
        /*00ec*/ 	.word	0x00000000


	//----- nvinfo : EIATTR_CBANK_PARAM_SIZE
	.align		4
.L_149:
        /*00f0*/ 	.byte	0x03, 0x19
        /*00f2*/ 	.short	0x0060


	//----- nvinfo : EIATTR_PARAM_CBANK
	.align		4
        /*00f4*/ 	.byte	0x04, 0x0a
        /*00f6*/ 	.short	(.L_151 - .L_150)
	.align		4
.L_150:
        /*00f8*/ 	.word	index@(.nv.constant0._Z23compute_wire_exp_kernelPiS_S_PdS0_S0_S0_S0_S0_S0_S0_m)
        /*00fc*/ 	.short	0x0380
        /*00fe*/ 	.short	0x0060


	//----- nvinfo : EIATTR_SW_WAR
	.align		4
.L_151:
        /*0100*/ 	.byte	0x04, 0x36
        /*0102*/ 	.short	(.L_153 - .L_152)
.L_152:
        /*0104*/ 	.word	0x00000008
.L_153:


//--------------------- .nv.info._Z25matrix_dot_product_kernelPdS_S_m --------------------------
	.section	.nv.info._Z25matrix_dot_product_kernelPdS_S_m,"",@"SHT_CUDA_INFO"
	.sectionflags	@""
	.align	4


	//----- nvinfo : EIATTR_CUDA_API_VERSION
	.align		4
        /*0000*/ 	.byte	0x04, 0x37
        /*0002*/ 	.short	(.L_155 - .L_154)
.L_154:
        /*0004*/ 	.word	0x00000082


	//----- nvinfo : EIATTR_KPARAM_INFO
	.align		4
.L_155:
        /*0008*/ 	.byte	0x04, 0x17
        /*000a*/ 	.short	(.L_157 - .L_156)
.L_156:
        /*000c*/ 	.word	0x00000000
        /*0010*/ 	.short	0x0003
        /*0012*/ 	.short	0x0018
        /*0014*/ 	.byte	0x00, 0xf0, 0x21, 0x00


	//----- nvinfo : EIATTR_KPARAM_INFO
	.align		4
.L_157:
        /*0018*/ 	.byte	0x04, 0x17
        /*001a*/ 	.short	(.L_159 - .L_158)
.L_158:
        /*001c*/ 	.word	0x00000000
        /*0020*/ 	.short	0x0002
        /*0022*/ 	.short	0x0010
        /*0024*/ 	.byte	0x00, 0xf5, 0x21, 0x00


	//----- nvinfo : EIATTR_KPARAM_INFO
	.align		4
.L_159:
        /*0028*/ 	.byte	0x04, 0x17
        /*002a*/ 	.short	(.L_161 - .L_160)
.L_160:
        /*002c*/ 	.word	0x00000000
        /*0030*/ 	.short	0x0001
        /*0032*/ 	.short	0x0008
        /*0034*/ 	.byte	0x00, 0xf5, 0x21, 0x00


	//----- nvinfo : EIATTR_KPARAM_INFO
	.align		4
.L_161:
        /*0038*/ 	.byte	0x04, 0x17
        /*003a*/ 	.short	(.L_163 - .L_162)
.L_162:
        /*003c*/ 	.word	0x00000000
        /*0040*/ 	.short	0x0000
        /*0042*/ 	.short	0x0000
        /*0044*/ 	.byte	0x00, 0xf5, 0x21, 0x00


	//----- nvinfo : EIATTR_SPARSE_MMA_MASK
	.align		4
.L_163:
        /*0048*/ 	.byte	0x03, 0x50
        /*004a*/ 	.short	0x0000


	//----- nvinfo : EIATTR_MAXREG_COUNT
	.align		4
        /*004c*/ 	.byte	0x03, 0x1b
        /*004e*/ 	.short	0x00ff


	//----- nvinfo : EIATTR_MERCURY_ISA_VERSION
	.align		4
        /*0050*/ 	.byte	0x03, 0x5f
        /*0052*/ 	.short	0x0101


	//----- nvinfo : EIATTR_VRC_CTA_INIT_COUNT
	.align		4
        /*0054*/ 	.byte	0x02, 0x4a
	.zero		1
	.zero		1


	//----- nvinfo : EIATTR_EXIT_INSTR_OFFSETS
	.align		4
        /*0058*/ 	.byte	0x04, 0x1c
        /*005a*/ 	.short	(.L_165 - .L_164)


	//   ....[0]....
.L_164:
        /*005c*/ 	.word	0x00000080


	//   ....[1]....
        /*0060*/ 	.word	0x00000320


	//----- nvinfo : EIATTR_CBANK_PARAM_SIZE
	.align		4
.L_165:
        /*0064*/ 	.byte	0x03, 0x19
        /*0066*/ 	.short	0x0020


	//----- nvinfo : EIATTR_PARAM_CBANK
	.align		4
        /*0068*/ 	.byte	0x04, 0x0a
        /*006a*/ 	.short	(.L_167 - .L_166)
	.align		4
.L_166:
        /*006c*/ 	.word	index@(.nv.constant0._Z25matrix_dot_product_kernelPdS_S_m)
        /*0070*/ 	.short	0x0380
        /*0072*/ 	.short	0x0020


	//----- nvinfo : EIATTR_SW_WAR
	.align		4
.L_167:
        /*0074*/ 	.byte	0x04, 0x36
        /*0076*/ 	.short	(.L_169 - .L_168)
.L_168:
        /*0078*/ 	.word	0x00000008
.L_169:


//--------------------- .nv.info._Z18neg_odd_col_kernelPdm --------------------------
	.section	.nv.info._Z18neg_odd_col_kernelPdm,"",@"SHT_CUDA_INFO"
	.sectionflags	@""
	.align	4


	//----- nvinfo : EIATTR_CUDA_API_VERSION
	.align		4
        /*0000*/ 	.byte	0x04, 0x37
        /*0002*/ 	.short	(.L_171 - .L_170)
.L_170:
        /*0004*/ 	.word	0x00000082


	//----- nvinfo : EIATTR_KPARAM_INFO
	.align		4
.L_171:
        /*0008*/ 	.byte	0x04, 0x17
        /*000a*/ 	.short	(.L_173 - .L_172)
.L_172:
        /*000c*/ 	.word	0x00000000
        /*0010*/ 	.short	0x0001
        /*0012*/ 	.short	0x0008
        /*0014*/ 	.byte	0x00, 0xf0, 0x21, 0x00


	//----- nvinfo : EIATTR_KPARAM_INFO
	.align		4
.L_173:
        /*0018*/ 	.byte	0x04, 0x17
        /*001a*/ 	.short	(.L_175 - .L_174)
.L_174:
        /*001c*/ 	.word	0x00000000
        /*0020*/ 	.short	0x0000
        /*0022*/ 	.short	0x0000
        /*0024*/ 	.byte	0x00, 0xf5, 0x21, 0x00


	//----- nvinfo : EIATTR_SPARSE_MMA_MASK
	.align		4
.L_175:
        /*0028*/ 	.byte	0x03, 0x50
        /*002a*/ 	.short	0x0000


	//----- nvinfo : EIATTR_MAXREG_COUNT
	.align		4
        /*002c*/ 	.byte	0x03, 0x1b
        /*002e*/ 	.short	0x00ff


	//----- nvinfo : EIATTR_MERCURY_ISA_VERSION
	.align		4
        /*0030*/ 	.byte	0x03, 0x5f
        /*0032*/ 	.short	0x0101


	//----- nvinfo : EIATTR_VRC_CTA_INIT_COUNT
	.align		4
        /*0034*/ 	.byte	0x02, 0x4a
	.zero		1
	.zero		1


	//----- nvinfo : EIATTR_EXIT_INSTR_OFFSETS
	.align		4
        /*0038*/ 	.byte	0x04, 0x1c
        /*003a*/ 	.short	(.L_177 - .L_176)


	//   ....[0]....
.L_176:
        /*003c*/ 	.word	0x00000080


	//   ....[1]....
        /*0040*/ 	.word	0x00000170


	//----- nvinfo : EIATTR_CBANK_PARAM_SIZE
	.align		4
.L_177:
        /*0044*/ 	.byte	0x03, 0x19
        /*0046*/ 	.short	0x0010


	//----- nvinfo : EIATTR_PARAM_CBANK
	.align		4
        /*0048*/ 	.byte	0x04, 0x0a
        /*004a*/ 	.short	(.L_179 - .L_178)
	.align		4
.L_178:
        /*004c*/ 	.word	index@(.nv.constant0._Z18neg_odd_col_kernelPdm)
        /*0050*/ 	.short	0x0380
        /*0052*/ 	.short	0x0010


	//----- nvinfo : EIATTR_SW_WAR
	.align		4
.L_179:
        /*0054*/ 	.byte	0x04, 0x36
        /*0056*/ 	.short	(.L_181 - .L_180)
.L_180:
        /*0058*/ 	.word	0x00000008
.L_181:


//--------------------- .nv.info._Z17reciprocal_kernelPdm --------------------------
	.section	.nv.info._Z17reciprocal_kernelPdm,"",@"SHT_CUDA_INFO"
	.sectionflags	@""
	.align	4


	//----- nvinfo : EIATTR_CUDA_API_VERSION
	.align		4
        /*0000*/ 	.byte	0x04, 0x37
        /*0002*/ 	.short	(.L_183 - .L_182)
.L_182:
        /*0004*/ 	.word	0x00000082


	//----- nvinfo : EIATTR_KPARAM_INFO
	.align		4
.L_183:
        /*0008*/ 	.byte	0x04, 0x17
        /*000a*/ 	.short	(.L_185 - .L_184)
.L_184:
        /*000c*/ 	.word	0x00000000
        /*0010*/ 	.short	0x0001
        /*0012*/ 	.short	0x0008
        /*0014*/ 	.byte	0x00, 0xf0, 0x21, 0x00


	//----- nvinfo : EIATTR_KPARAM_INFO
	.align		4
.L_185:
        /*0018*/ 	.byte	0x04, 0x17
        /*001a*/ 	.short	(.L_187 - .L_186)
.L_186:
        /*001c*/ 	.word	0x00000000
        /*0020*/ 	.short	0x0000
        /*0022*/ 	.short	0x0000
        /*0024*/ 	.byte	0x00, 0xf5, 0x21, 0x00


	//----- nvinfo : EIATTR_SPARSE_MMA_MASK
	.align		4
.L_187:
        /*0028*/ 	.byte	0x03, 0x50
        /*002a*/ 	.short	0x0000


	//----- nvinfo : EIATTR_MAXREG_COUNT
	.align		4
        /*002c*/ 	.byte	0x03, 0x1b
        /*002e*/ 	.short	0x00ff


	//----- nvinfo : EIATTR_MERCURY_ISA_VERSION
	.align		4
        /*0030*/ 	.byte	0x03, 0x5f
        /*0032*/ 	.short	0x0101


	//----- nvinfo : EIATTR_VRC_CTA_INIT_COUNT
	.align		4
        /*0034*/ 	.byte	0x02, 0x4a
	.zero		1
	.zero		1


	//----- nvinfo : EIATTR_EXIT_INSTR_OFFSETS
	.align		4
        /*0038*/ 	.byte	0x04, 0x1c
        /*003a*/ 	.short	(.L_189 - .L_188)


	//   ....[0]....
.L_188:
        /*003c*/ 	.word	0x00000080


	//   ....[1]....
        /*0040*/ 	.word	0x000000f0


	//   ....[2]....
        /*0044*/ 	.word	0x00000200


	//----- nvinfo : EIATTR_CRS_STACK_SIZE
	.align		4
.L_189:
        /*0048*/ 	.byte	0x04, 0x1e
        /*004a*/ 	.short	(.L_191 - .L_190)
.L_190:
        /*004c*/ 	.word	0x00000000


	//----- nvinfo : EIATTR_CBANK_PARAM_SIZE
	.align		4
.L_191:
        /*0050*/ 	.byte	0x03, 0x19
        /*0052*/ 	.short	0x0010


	//----- nvinfo : EIATTR_PARAM_CBANK
	.align		4
        /*0054*/ 	.byte	0x04, 0x0a
        /*0056*/ 	.short	(.L_193 - .L_192)
	.align		4
.L_192:
        /*0058*/ 	.word	index@(.nv.constant0._Z17reciprocal_kernelPdm)
        /*005c*/ 	.short	0x0380
        /*005e*/ 	.short	0x0010


	//----- nvinfo : EIATTR_SW_WAR
	.align		4
.L_193:
        /*0060*/ 	.byte	0x04, 0x36
        /*0062*/ 	.short	(.L_195 - .L_194)
.L_194:
        /*0064*/ 	.word	0x00000008
.L_195:


//--------------------- .nv.info._Z7exp_sumPdS_mS_ --------------------------
	.section	.nv.info._Z7exp_sumPdS_mS_,"",@"SHT_CUDA_INFO"
	.sectionflags	@""
	.align	4


	//----- nvinfo : EIATTR_CUDA_API_VERSION
	.align		4
        /*0000*/ 	.byte	0x04, 0x37
        /*0002*/ 	.short	(.L_197 - .L_196)
.L_196:
        /*0004*/ 	.word	0x00000082


	//----- nvinfo : EIATTR_KPARAM_INFO
	.align		4
.L_197:
        /*0008*/ 	.byte	0x04, 0x17
        /*000a*/ 	.short	(.L_199 - .L_198)
.L_198:
        /*000c*/ 	.word	0x00000000
        /*0010*/ 	.short	0x0003
        /*0012*/ 	.short	0x0018
        /*0014*/ 	.byte	0x00, 0xf5, 0x21, 0x00


	//----- nvinfo : EIATTR_KPARAM_INFO
	.align		4
.L_199:
        /*0018*/ 	.byte	0x04, 0x17
        /*001a*/ 	.short	(.L_201 - .L_200)
.L_200:
        /*001c*/ 	.word	0x00000000
        /*0020*/ 	.short	0x0002
        /*0022*/ 	.short	0x0010
        /*0024*/ 	.byte	0x00, 0xf0, 0x21, 0x00


	//----- nvinfo : EIATTR_KPARAM_INFO
	.align		4
.L_201:
        /*0028*/ 	.byte	0x04, 0x17
        /*002a*/ 	.short	(.L_203 - .L_202)
.L_202:
        /*002c*/ 	.word	0x00000000
        /*0030*/ 	.short	0x0001
        /*0032*/ 	.short	0x0008
        /*0034*/ 	.byte	0x00, 0xf5, 0x21, 0x00


	//----- nvinfo : EIATTR_KPARAM_INFO
	.align		4
.L_203:
        /*0038*/ 	.byte	0x04, 0x17
        /*003a*/ 	.short	(.L_205 - .L_204)
.L_204:
        /*003c*/ 	.word	0x00000000
        /*0040*/ 	.short	0x0000
        /*0042*/ 	.short	0x0000
        /*0044*/ 	.byte	0x00, 0xf5, 0x21, 0x00


	//----- nvinfo : EIATTR_SPARSE_MMA_MASK
	.align		4
.L_205:
        /*0048*/ 	.byte	0x03, 0x50
        /*004a*/ 	.short	0x0000


	//----- nvinfo : EIATTR_MAXREG_COUNT
	.align		4
        /*004c*/ 	.byte	0x03, 0x1b
        /*004e*/ 	.short	0x00ff


	//----- nvinfo : EIATTR_MERCURY_ISA_VERSION
	.align		4
        /*0050*/ 	.byte	0x03, 0x5f
        /*0052*/ 	.short	0x0101


	//----- nvinfo : EIATTR_VRC_CTA_INIT_COUNT
	.align		4
        /*0054*/ 	.byte	0x02, 0x4a
	.zero		1
	.zero		1


	//----- nvinfo : EIATTR_EXIT_INSTR_OFFSETS
	.align		4
        /*0058*/ 	.byte	0x04, 0x1c
        /*005a*/ 	.short	(.L_207 - .L_206)


	//   ....[0]....
.L_206:
        /*005c*/ 	.word	0x00000080


	//   ....[1]....
        /*0060*/ 	.word	0x00001770


	//----- nvinfo : EIATTR_CRS_STACK_SIZE
	.align		4
.L_207:
        /*0064*/ 	.byte	0x04, 0x1e
        /*0066*/ 	.short	(.L_209 - .L_208)
.L_208:
        /*0068*/ 	.word	0x00000000


	//----- nvinfo : EIATTR_CBANK_PARAM_SIZE
	.align		4
.L_209:
        /*006c*/ 	.byte	0x03, 0x19
        /*006e*/ 	.short	0x0020


	//----- nvinfo : EIATTR_PARAM_CBANK
	.align		4
        /*0070*/ 	.byte	0x04, 0x0a
        /*0072*/ 	.short	(.L_211 - .L_210)
	.align		4
.L_210:
        /*0074*/ 	.word	index@(.nv.constant0._Z7exp_sumPdS_mS_)
        /*0078*/ 	.short	0x0380
        /*007a*/ 	.short	0x0020


	//----- nvinfo : EIATTR_SW_WAR
	.align		4
.L_211:
        /*007c*/ 	.byte	0x04, 0x36
        /*007e*/ 	.short	(.L_213 - .L_212)
.L_212:
        /*0080*/ 	.word	0x00000008
.L_213:


//--------------------- .nv.info._Z11pin_exp_sumPdmS_b --------------------------
	.section	.nv.info._Z11pin_exp_sumPdmS_b,"",@"SHT_CUDA_INFO"
	.sectionflags	@""
	.align	4


	//----- nvinfo : EIATTR_CUDA_API_VERSION
	.align		4
        /*0000*/ 	.byte	0x04, 0x37
        /*0002*/ 	.short	(.L_215 - .L_214)
.L_214:
        /*0004*/ 	.word	0x00000082


	//----- nvinfo : EIATTR_KPARAM_INFO
	.align		4
.L_215:
        /*0008*/ 	.byte	0x04, 0x17
        /*000a*/ 	.short	(.L_217 - .L_216)
.L_216:
        /*000c*/ 	.word	0x00000000
        /*0010*/ 	.short	0x0003
        /*0012*/ 	.short	0x0018
        /*0014*/ 	.byte	0x00, 0xf0, 0x05, 0x00


	//----- nvinfo : EIATTR_KPARAM_INFO
	.align		4
.L_217:
        /*0018*/ 	.byte	0x04, 0x17
        /*001a*/ 	.short	(.L_219 - .L_218)
.L_218:
        /*001c*/ 	.word	0x00000000
        /*0020*/ 	.short	0x0002
        /*0022*/ 	.short	0x0010
        /*0024*/ 	.byte	0x00, 0xf5, 0x21, 0x00


	//----- nvinfo : EIATTR_KPARAM_INFO
	.align		4
.L_219:
        /*0028*/ 	.byte	0x04, 0x17
        /*002a*/ 	.short	(.L_221 - .L_220)
.L_220:
        /*002c*/ 	.word	0x00000000
        /*0030*/ 	.short	0x0001
        /*0032*/ 	.short	0x0008
        /*0034*/ 	.byte	0x00, 0xf0, 0x21, 0x00


	//----- nvinfo : EIATTR_KPARAM_INFO
	.align		4
.L_221:
        /*0038*/ 	.byte	0x04, 0x17
        /*003a*/ 	.short	(.L_223 - .L_222)
.L_222:
        /*003c*/ 	.word	0x00000000
        /*0040*/ 	.short	0x0000
        /*0042*/ 	.short	0x0000
        /*0044*/ 	.byte	0x00, 0xf5, 0x21, 0x00


	//----- nvinfo : EIATTR_SPARSE_MMA_MASK
	.align		4
.L_223:
        /*0048*/ 	.byte	0x03, 0x50
        /*004a*/ 	.short	0x0000


	//----- nvinfo : EIATTR_MAXREG_COUNT
	.align		4
        /*004c*/ 	.byte	0x03, 0x1b
        /*004e*/ 	.short	0x00ff


	//----- nvinfo : EIATTR_MERCURY_ISA_VERSION
	.align		4
        /*0050*/ 	.byte	0x03, 0x5f
        /*0052*/ 	.short	0x0101


	//----- nvinfo : EIATTR_VRC_CTA_INIT_COUNT
	.align		4
        /*0054*/ 	.byte	0x02, 0x4a
	.zero		1
	.zero		1


	//----- nvinfo : EIATTR_EXIT_INSTR_OFFSETS
	.align		4
        /*0058*/ 	.byte	0x04, 0x1c
        /*005a*/ 	.short	(.L_225 - .L_224)


	//   ....[0]....
.L_224:
        /*005c*/ 	.word	0x00000080


	//   ....[1]....
        /*0060*/ 	.word	0x000006c0


	//   ....[2]....
        /*0064*/ 	.word	0x00000ca0


	//----- nvinfo : EIATTR_CRS_STACK_SIZE
	.align		4
.L_225:
        /*0068*/ 	.byte	0x04, 0x1e
        /*006a*/ 	.short	(.L_227 - .L_226)
.L_226:
        /*006c*/ 	.word	0x00000000


	//----- nvinfo : EIATTR_CBANK_PARAM_SIZE
	.align		4
.L_227:
        /*0070*/ 	.byte	0x03, 0x19
        /*0072*/ 	.short	0x0019


	//----- nvinfo : EIATTR_PARAM_CBANK
	.align		4
        /*0074*/ 	.byte	0x04, 0x0a
        /*0076*/ 	.short	(.L_229 - .L_228)
	.align		4
.L_228:
        /*0078*/ 	.word	index@(.nv.constant0._Z11pin_exp_sumPdmS_b)
        /*007c*/ 	.short	0x0380
        /*007e*/ 	.short	0x0019


	//----- nvinfo : EIATTR_SW_WAR
	.align		4
.L_229:
        /*0080*/ 	.byte	0x04, 0x36
        /*0082*/ 	.short	(.L_231 - .L_230)
.L_230:
        /*0084*/ 	.word	0x00000008
.L_231:


//--------------------- .nv.callgraph             --------------------------
	.section	.nv.callgraph,"",@"SHT_CUDA_CALLGRAPH"
	.align	4
	.sectionentsize	8
	.align		4
        /*0000*/ 	.word	0x00000000
	.align		4
        /*0004*/ 	.word	0xffffffff
	.align		4
        /*0008*/ 	.word	0x00000000
	.align		4
        /*000c*/ 	.word	0xfffffffe
	.align		4
        /*0010*/ 	.word	0x00000000
	.align		4
        /*0014*/ 	.word	0xfffffffd
	.align		4
        /*0018*/ 	.word	0x00000000
	.align		4
        /*001c*/ 	.word	0xfffffffc


//--------------------- .text._Z19compute_grad_kernelPiS_S_PdS0_S0_S0_S0_S0_S0_S0_iS0_S0_ --------------------------
	.section	.text._Z19compute_grad_kernelPiS_S_PdS0_S0_S0_S0_S0_S0_S0_iS0_S0_,"ax",@progbits
	.align	128
        .global         _Z19compute_grad_kernelPiS_S_PdS0_S0_S0_S0_S0_S0_S0_iS0_S0_
        .type           _Z19compute_grad_kernelPiS_S_PdS0_S0_S0_S0_S0_S0_S0_iS0_S0_,@function
        .size           _Z19compute_grad_kernelPiS_S_PdS0_S0_S0_S0_S0_S0_S0_iS0_S0_,(.L_x_141 - _Z19compute_grad_kernelPiS_S_PdS0_S0_S0_S0_S0_S0_S0_iS0_S0_)
        .other          _Z19compute_grad_kernelPiS_S_PdS0_S0_S0_S0_S0_S0_S0_iS0_S0_,@"STO_CUDA_ENTRY STV_DEFAULT"
_Z19compute_grad_kernelPiS_S_PdS0_S0_S0_S0_S0_S0_S0_iS0_S0_:
.text._Z19compute_grad_kernelPiS_S_PdS0_S0_S0_S0_S0_S0_S0_iS0_S0_:
[----:B------:R-:W-:Y:S01]  /*0000*/  LDC R1, c[0x0][0x37c] ;  /* 0x0000df00ff017b82 */ /* 0x000fe20000000800 */
[----:B------:R-:W0:Y:S07]  /*0010*/  S2R R0, SR_TID.X ;  /* 0x0000000000007919 */ /* 0x000e2e0000002100 */
[----:B------:R-:W0:Y:S01]  /*0020*/  S2UR UR4, SR_CTAID.X ;  /* 0x00000000000479c3 */ /* 0x000e220000002500 */
[----:B------:R-:W1:Y:S07]  /*0030*/  LDCU UR5, c[0x0][0x3d8] ;  /* 0x00007b00ff0577ac */ /* 0x000e6e0008000800 */
[----:B------:R-:W0:Y:S02]  /*0040*/  LDC R5, c[0x0][0x360] ;  /* 0x0000d800ff057b82 */ /* 0x000e240000000800 */
[----:B0-----:R-:W-:-:S05]  /*0050*/  IMAD R5, R5, UR4, R0 ;  /* 0x0000000405057c24 */ /* 0x001fca000f8e0200 */
[----:B-1----:R-:W-:-:S13]  /*0060*/  ISETP.GE.U32.AND P0, PT, R5, UR5, PT ;  /* 0x0000000505007c0c */ /* 0x002fda000bf06070 */
[----:B------:R-:W-:Y:S05]  /*0070*/  @P0 EXIT ;  /* 0x000000000000094d */ /* 0x000fea0003800000 */
[----:B------:R-:W0:Y:S01]  /*0080*/  LDC.64 R6, c[0x0][0x388] ;  /* 0x0000e200ff067b82 */ /* 0x000e220000000a00 */
[----:B------:R-:W1:Y:S07]  /*0090*/  LDCU.64 UR4, c[0x0][0x358] ;  /* 0x00006b00ff0477ac */ /* 0x000e6e0008000a00 */
[----:B------:R-:W2:Y:S01]  /*00a0*/  LDC.64 R2, c[0x0][0x380] ;  /* 0x0000e000ff027b82 */ /* 0x000ea20000000a00 */
[----:B0-----:R-:W-:-:S06]  /*00b0*/  IMAD.WIDE.U32 R6, R5, 0x4, R6 ;  /* 0x0000000405067825 */ /* 0x001fcc00078e0006 */
[----:B-1----:R-:W3:Y:S01]  /*00c0*/  LDG.E R7, desc[UR4][R6.64] ;  /* 0x0000000406077981 */ /* 0x002ee2000c1e1900 */
[----:B--2---:R-:W-:-:S05]  /*00d0*/  IMAD.WIDE.U32 R2, R5, 0x4, R2 ;  /* 0x0000000405027825 */ /* 0x004fca00078e0002 */
[----:B------:R-:W3:Y:S01]  /*00e0*/  LDG.E R4, desc[UR4][R2.64] ;  /* 0x0000000402047981 */ /* 0x000ee2000c1e1900 */
[----:B------:R-:W-:Y:S01]  /*00f0*/  BSSY.RECONVERGENT B1, `(.L_x_0) ;  /* 0x000024e000017945 */ /* 0x000fe20003800200 */
[----:B------:R-:W-:Y:S02]  /*0100*/  CS2R R28, SRZ ;  /* 0x00000000001c7805 */ /* 0x000fe4000001ff00 */
[----:B------:R-:W-:Y:S02]  /*0110*/  CS2R R12, SRZ ;  /* 0x00000000000c7805 */ /* 0x000fe4000001ff00 */
[----:B------:R-:W-:Y:S02]  /*0120*/  CS2R R10, SRZ ;  /* 0x00000000000a7805 */ /* 0x000fe4000001ff00 */
[----:B------:R-:W-:Y:S02]  /*0130*/  CS2R R36, SRZ ;  /* 0x0000000000247805 */ /* 0x000fe4000001ff00 */
[----:B---3--:R-:W-:-:S13]  /*0140*/  ISETP.GE.AND P0, PT, R4, R7, PT ;  /* 0x000000070400720c */ /* 0x008fda0003f06270 */
[----:B------:R-:W-:Y:S05]  /*0150*/  @P0 BRA `(.L_x_1) ;  /* 0x00000024001c0947 */ /* 0x000fea0003800000 */
[C---:B------:R-:W-:Y:S01]  /*0160*/  VIADDMNMX R3, R4.reuse, 0x1, R7, !PT ;  /* 0x0000000104037846 */ /* 0x040fe20007800107 */
[----:B------:R-:W-:Y:S01]  /*0170*/  BSSY.RECONVERGENT B0, `(.L_x_2) ;  /* 0x0000150000007945 */ /* 0x000fe20003800200 */
[----:B------:R-:W-:Y:S02]  /*0180*/  CS2R R36, SRZ ;  /* 0x0000000000247805 */ /* 0x000fe4000001ff00 */
[----:B------:R-:W-:Y:S02]  /*0190*/  CS2R R10, SRZ ;  /* 0x00000000000a7805 */ /* 0x000fe4000001ff00 */
[----:B------:R-:W-:Y:S01]  /*01a0*/  CS2R R12, SRZ ;  /* 0x00000000000c7805 */ /* 0x000fe2000001ff00 */
[----:B------:R-:W-:Y:S01]  /*01b0*/  IMAD.IADD R0, R4, 0x1, -R3 ;  /* 0x0000000104007824 */ /* 0x000fe200078e0a03 */
[----:B------:R-:W-:Y:S01]  /*01c0*/  CS2R R28, SRZ ;  /* 0x00000000001c7805 */ /* 0x000fe2000001ff00 */
[----:B------:R-:W-:-:S03]  /*01d0*/  IMAD.IADD R3, R3, 0x1, -R4 ;  /* 0x0000000103037824 */ /* 0x000fc600078e0a04 */
[----:B------:R-:W-:-:S13]  /*01e0*/  ISETP.GT.U32.AND P0, PT, R0, -0x4, PT ;  /* 0xfffffffc0000780c */ /* 0x000fda0003f04070 */
[----:B------:R-:W-:Y:S05]  /*01f0*/  @P0 BRA `(.L_x_3) ;  /* 0x00000014001c0947 */ /* 0x000fea0003800000 */
[----:B------:R-:W0:Y:S01]  /*0200*/  LDC.64 R22, c[0x0][0x3b8] ;  /* 0x0000ee00ff167b82 */ /* 0x000e220000000a00 */
[----:B------:R-:W-:Y:S02]  /*0210*/  LOP3.LUT R2, R3, 0xfffffffc, RZ, 0xc0, !PT ;  /* 0xfffffffc03027812 */ /* 0x000fe400078ec0ff */
[----:B------:R-:W-:-:S03]  /*0220*/  CS2R R36, SRZ ;  /* 0x0000000000247805 */ /* 0x000fc6000001ff00 */
[----:B------:R-:W-:Y:S02]  /*0230*/  IMAD.MOV R2, RZ, RZ, -R2 ;  /* 0x000000ffff027224 */ /* 0x000fe400078e0a02 */
[----:B------:R-:W1:Y:S05]  /*0240*/  LDC.64 R20, c[0x0][0x3c0] ;  /* 0x0000f000ff147b82 */ /* 0x000e6a0000000a00 */
.L_x_36:
[----:B------:R-:W2:Y:S02]  /*0250*/  LDC.64 R18, c[0x0][0x390] ;  /* 0x0000e400ff127b82 */ /* 0x000ea40000000a00 */
[----:B--2---:R-:W-:-:S05]  /*0260*/  IMAD.WIDE R18, R4, 0x4, R18 ;  /* 0x0000000404127825 */ /* 0x004fca00078e0212 */
[----:B------:R-:W0:Y:S02]  /*0270*/  LDG.E R9, desc[UR4][R18.64] ;  /* 0x0000000412097981 */ /* 0x000e24000c1e1900 */
[----:B0-----:R-:W-:-:S06]  /*0280*/  IMAD.WIDE R24, R9, 0x8, R22 ;  /* 0x0000000809187825 */ /* 0x001fcc00078e0216 */
[----:B------:R-:W2:Y:S01]  /*0290*/  LDG.E.64 R24, desc[UR4][R24.64] ;  /* 0x0000000418187981 */ /* 0x000ea2000c1e1b00 */
[----:B------:R-:W-:Y:S01]  /*02a0*/  VIADD R2, R2, 0x4 ;  /* 0x0000000402027836 */ /* 0x000fe20000000000 */
[----:B------:R-:W-:Y:S04]  /*02b0*/  BSSY.RECONVERGENT B3, `(.L_x_4) ;  /* 0x000000f000037945 */ /* 0x000fe80003800200 */
[----:B------:R-:W-:Y:S01]  /*02c0*/  ISETP.NE.AND P0, PT, R2, RZ, PT ;  /* 0x000000ff0200720c */ /* 0x000fe20003f05270 */
[----:B--2---:R-:W0:Y:S01]  /*02d0*/  MUFU.RCP64H R7, R25 ;  /* 0x0000001900077308 */ /* 0x004e220000001800 */
[----:B------:R-:W-:-:S05]  /*02e0*/  VIADD R6, R25, 0x300402 ;  /* 0x0030040219067836 */ /* 0x000fca0000000000 */
[----:B------:R-:W-:Y:S01]  /*02f0*/  FSETP.GEU.AND P1, PT, |R6|, 5.8789094863358348022e-39, PT ;  /* 0x004004020600780b */ /* 0x000fe20003f2e200 */
[----:B0-----:R-:W-:-:S08]  /*0300*/  DFMA R14, -R24, R6, 1 ;  /* 0x3ff00000180e742b */ /* 0x001fd00000000106 */
[----:B------:R-:W-:-:S08]  /*0310*/  DFMA R14, R14, R14, R14 ;  /* 0x0000000e0e0e722b */ /* 0x000fd0000000000e */
[----:B------:R-:W-:-:S08]  /*0320*/  DFMA R14, R6, R14, R6 ;  /* 0x0000000e060e722b */ /* 0x000fd00000000006 */
[----:B------:R-:W-:-:S08]  /*0330*/  DFMA R26, -R24, R14, 1 ;  /* 0x3ff00000181a742b */ /* 0x000fd0000000010e */
[----:B------:R-:W-:Y:S01]  /*0340*/  DFMA R26, R14, R26, R14 ;  /* 0x0000001a0e1a722b */ /* 0x000fe2000000000e */
[----:B------:R-:W-:Y:S10]  /*0350*/  @P1 BRA `(.L_x_5) ;  /* 0x0000000000101947 */ /* 0x000ff40003800000 */
[----:B------:R-:W-:Y:S02]  /*0360*/  LOP3.LUT R0, R25, 0x7fffffff, RZ, 0xc0, !PT ;  /* 0x7fffffff19007812 */ /* 0x000fe400078ec0ff */
[----:B------:R-:W-:-:S03]  /*0370*/  MOV R6, 0x3a0 ;  /* 0x000003a000067802 */ /* 0x000fc60000000f00 */
[----:B------:R-:W-:-:S07]  /*0380*/  VIADD R0, R0, 0xfff00000 ;  /* 0xfff0000000007836 */ /* 0x000fce0000000000 */
[----:B-1----:R-:W-:Y:S05]  /*0390*/  CALL.REL.NOINC `($__internal_0_$__cuda_sm20_dblrcp_rn_slowpath_v3) ;  /* 0x0000002000ec7944 */ /* 0x002fea0003c00000 */
.L_x_5:
[----:B------:R-:W-:Y:S05]  /*03a0*/  BSYNC.RECONVERGENT B3 ;  /* 0x0000000000037941 */ /* 0x000fea0003800200 */
.L_x_4:
[----:B-1----:R-:W-:-:S06]  /*03b0*/  IMAD.WIDE R24, R9, 0x8, R20 ;  /* 0x0000000809187825 */ /* 0x002fcc00078e0214 */
[----:B------:R-:W2:Y:S01]  /*03c0*/  LDG.E.64 R24, desc[UR4][R24.64] ;  /* 0x0000000418187981 */ /* 0x000ea2000c1e1b00 */
[----:B------:R-:W-:Y:S01]  /*03d0*/  DADD R28, R26, R28 ;  /* 0x000000001a1c7229 */ /* 0x000fe2000000001c */
[----:B------:R-:W-:Y:S01]  /*03e0*/  BSSY.RECONVERGENT B3, `(.L_x_6) ;  /* 0x000000e000037945 */ /* 0x000fe20003800200 */
        /* <DEDUP_REMOVED lines=10> */
[----:B------:R-:W-:Y:S02]  /*0490*/  MOV R6, 0x4c0 ;  /* 0x000004c000067802 */ /* 0x000fe40000000f00 */
[----:B------:R-:W-:-:S07]  /*04a0*/  IADD3 R0, PT, PT, R0, -0x100000, RZ ;  /* 0xfff0000000007810 */ /* 0x000fce0007ffe0ff */
[----:B------:R-:W-:Y:S05]  /*04b0*/  CALL.REL.NOINC `($__internal_0_$__cuda_sm20_dblrcp_rn_slowpath_v3) ;  /* 0x0000002000a47944 */ /* 0x000fea0003c00000 */
.L_x_7:
[----:B------:R-:W-:Y:S05]  /*04c0*/  BSYNC.RECONVERGENT B3 ;  /* 0x0000000000037941 */ /* 0x000fea0003800200 */
.L_x_6:
[----:B------:R-:W0:Y:S02]  /*04d0*/  LDC.64 R16, c[0x0][0x3c8] ;  /* 0x0000f200ff107b82 */ /* 0x000e240000000a00 */
[----:B0-----:R-:W-:-:S06]  /*04e0*/  IMAD.WIDE R24, R9, 0x8, R16 ;  /* 0x0000000809187825 */ /* 0x001fcc00078e0210 */
[----:B------:R-:W2:Y:S01]  /*04f0*/  LDG.E.64 R24, desc[UR4][R24.64] ;  /* 0x0000000418187981 */ /* 0x000ea2000c1e1b00 */
[----:B------:R-:W-:Y:S01]  /*0500*/  BSSY.RECONVERGENT B3, `(.L_x_8) ;  /* 0x0000011000037945 */ /* 0x000fe20003800200 */
[----:B------:R-:W-:Y:S01]  /*0510*/  DADD R12, R26, R12 ;  /* 0x000000001a0c7229 */ /* 0x000fe2000000000c */
        /* <DEDUP_REMOVED lines=12> */
[----:B------:R-:W-:Y:S05]  /*05e0*/  CALL.REL.NOINC `($__internal_0_$__cuda_sm20_dblrcp_rn_slowpath_v3) ;  /* 0x0000002000587944 */ /* 0x000fea0003c00000 */
[----:B------:R-:W-:Y:S02]  /*05f0*/  IMAD.MOV.U32 R30, RZ, RZ, R26 ;  /* 0x000000ffff1e7224 */ /* 0x000fe400078e001a */
[----:B------:R-:W-:-:S07]  /*0600*/  IMAD.MOV.U32 R31, RZ, RZ, R27 ;  /* 0x000000ffff1f7224 */ /* 0x000fce00078e001b */
.L_x_9:
[----:B------:R-:W-:Y:S05]  /*0610*/  BSYNC.RECONVERGENT B3 ;  /* 0x0000000000037941 */ /* 0x000fea0003800200 */
.L_x_8:
[----:B------:R-:W0:Y:S02]  /*0620*/  LDC.64 R14, c[0x0][0x3d0] ;  /* 0x0000f400ff0e7b82 */ /* 0x000e240000000a00 */
[----:B0-----:R-:W-:-:S06]  /*0630*/  IMAD.WIDE R24, R9, 0x8, R14 ;  /* 0x0000000809187825 */ /* 0x001fcc00078e020e */
[----:B------:R-:W2:Y:S01]  /*0640*/  LDG.E.64 R24, desc[UR4][R24.64] ;  /* 0x0000000418187981 */ /* 0x000ea2000c1e1b00 */
[----:B------:R-:W-:Y:S01]  /*0650*/  BSSY.RECONVERGENT B3, `(.L_x_10) ;  /* 0x0000011000037945 */ /* 0x000fe20003800200 */
[----:B------:R-:W-:Y:S01]  /*0660*/  DADD R10, -R30, R10 ;  /* 0x000000001e0a7229 */ /* 0x000fe2000000010a */
        /* <DEDUP_REMOVED lines=13> */
[----:B------:R-:W-:Y:S01]  /*0740*/  MOV R8, R26 ;  /* 0x0000001a00087202 */ /* 0x000fe20000000f00 */
[----:B------:R-:W-:-:S07]  /*0750*/  IMAD.MOV.U32 R9, RZ, RZ, R27 ;  /* 0x000000ffff097224 */ /* 0x000fce00078e001b */
.L_x_11:
[----:B------:R-:W-:Y:S05]  /*0760*/  BSYNC.RECONVERGENT B3 ;  /* 0x0000000000037941 */ /* 0x000fea0003800200 */
.L_x_10:
[----:B------:R-:W2:Y:S02]  /*0770*/  LDG.E R31, desc[UR4][R18.64+0x4] ;  /* 0x00000404121f7981 */ /* 0x000ea4000c1e1900 */
[----:B--2---:R-:W-:-:S06]  /*0780*/  IMAD.WIDE R24, R31, 0x8, R22 ;  /* 0x000000081f187825 */ /* 0x004fcc00078e0216 */
        /* <DEDUP_REMOVED lines=18> */
.L_x_13:
[----:B------:R-:W-:Y:S05]  /*08b0*/  BSYNC.RECONVERGENT B3 ;  /* 0x0000000000037941 */ /* 0x000fea0003800200 */
.L_x_12:
[----:B------:R-:W-:-:S06]  /*08c0*/  IMAD.WIDE R24, R31, 0x8, R20 ;  /* 0x000000081f187825 */ /* 0x000fcc00078e0214 */
        /* <DEDUP_REMOVED lines=16> */
[----:B------:R-:W-:Y:S02]  /*09d0*/  IMAD.MOV.U32 R34, RZ, RZ, R26 ;  /* 0x000000ffff227224 */ /* 0x000fe400078e001a */
[----:B------:R-:W-:-:S07]  /*09e0*/  IMAD.MOV.U32 R35, RZ, RZ, R27 ;  /* 0x000000ffff237224 */ /* 0x000fce00078e001b */
.L_x_15:
[----:B------:R-:W-:Y:S05]  /*09f0*/  BSYNC.RECONVERGENT B3 ;  /* 0x0000000000037941 */ /* 0x000fea0003800200 */
.L_x_14:
        /* <DEDUP_REMOVED lines=19> */
.L_x_17:
[----:B------:R-:W-:Y:S05]  /*0b30*/  BSYNC.RECONVERGENT B3 ;  /* 0x0000000000037941 */ /* 0x000fea0003800200 */
.L_x_16:
[----:B------:R-:W-:-:S06]  /*0b40*/  IMAD.WIDE R24, R31, 0x8, R14 ;  /* 0x000000081f187825 */ /* 0x000fcc00078e020e */
[----:B------:R-:W2:Y:S01]  /*0b50*/  LDG.E.64 R24, desc[UR4][R24.64] ;  /* 0x0000000418187981 */ /* 0x000ea2000c1e1b00 */
[----:B------:R-:W-:Y:S01]  /*0b60*/  BSSY.RECONVERGENT B3, `(.L_x_18) ;  /* 0x0000011000037945 */ /* 0x000fe20003800200 */
[----:B------:R-:W-:Y:S01]  /*0b70*/  DADD R10, R10, -R32 ;  /* 0x000000000a0a7229 */ /* 0x000fe20000000820 */
[----:B--2---:R-:W0:Y:S01]  /*0b80*/  MUFU.RCP64H R7, R25 ;  /* 0x0000001900077308 */ /* 0x004e220000001800 */
[----:B------:R-:W-:-:S04]  /*0b90*/  IADD3 R6, PT, PT, R25, 0x300402, RZ ;  /* 0x0030040219067810 */ /* 0x000fc80007ffe0ff */
[----:B------:R-:W-:Y:S02]  /*0ba0*/  FSETP.GEU.AND P1, PT, |R6|, 5.8789094863358348022e-39, PT ;  /* 0x004004020600780b */ /* 0x000fe40003f2e200 */
        /* <DEDUP_REMOVED lines=12> */
.L_x_19:
[----:B------:R-:W-:Y:S05]  /*0c70*/  BSYNC.RECONVERGENT B3 ;  /* 0x0000000000037941 */ /* 0x000fea0003800200 */
.L_x_18:
[----:B------:R-:W2:Y:S02]  /*0c80*/  LDG.E R31, desc[UR4][R18.64+0x8] ;  /* 0x00000804121f7981 */ /* 0x000ea4000c1e1900 */
[----:B--2---:R-:W-:-:S06]  /*0c90*/  IMAD.WIDE R24, R31, 0x8, R22 ;  /* 0x000000081f187825 */ /* 0x004fcc00078e0216 */
[----:B------:R-:W2:Y:S01]  /*0ca0*/  LDG.E.64 R24, desc[UR4][R24.64] ;  /* 0x0000000418187981 */ /* 0x000ea2000c1e1b00 */
[----:B------:R-:W-:Y:S01]  /*0cb0*/  BSSY.RECONVERGENT B3, `(.L_x_20) ;  /* 0x0000011000037945 */ /* 0x000fe20003800200 */
[----:B------:R-:W-:Y:S01]  /*0cc0*/  DADD R8, R8, -R34 ;  /* 0x0000000008087229 */ /* 0x000fe20000000822 */
        /* <DEDUP_REMOVED lines=13> */
[----:B------:R-:W-:Y:S01]  /*0da0*/  IMAD.MOV.U32 R32, RZ, RZ, R26 ;  /* 0x000000ffff207224 */ /* 0x000fe200078e001a */
[----:B------:R-:W-:-:S07]  /*0db0*/  MOV R33, R27 ;  /* 0x0000001b00217202 */ /* 0x000fce0000000f00 */
.L_x_21:
[----:B------:R-:W-:Y:S05]  /*0dc0*/  BSYNC.RECONVERGENT B3 ;  /* 0x0000000000037941 */ /* 0x000fea0003800200 */
.L_x_20:
        /* <DEDUP_REMOVED lines=19> */
.L_x_23:
[----:B------:R-:W-:Y:S05]  /*0f00*/  BSYNC.RECONVERGENT B3 ;  /* 0x0000000000037941 */ /* 0x000fea0003800200 */
.L_x_22:
        /* <DEDUP_REMOVED lines=19> */
.L_x_25:
[----:B------:R-:W-:Y:S05]  /*1040*/  BSYNC.RECONVERGENT B3 ;  /* 0x0000000000037941 */ /* 0x000fea0003800200 */
.L_x_24:
[----:B------:R-:W-:-:S06]  /*1050*/  IMAD.WIDE R24, R31, 0x8, R14 ;  /* 0x000000081f187825 */ /* 0x000fcc00078e020e */
        /* <DEDUP_REMOVED lines=18> */
.L_x_27:
[----:B------:R-:W-:Y:S05]  /*1180*/  BSYNC.RECONVERGENT B3 ;  /* 0x0000000000037941 */ /* 0x000fea0003800200 */
.L_x_26:
        /* <DEDUP_REMOVED lines=20> */
.L_x_29:
[----:B------:R-:W-:Y:S05]  /*12d0*/  BSYNC.RECONVERGENT B3 ;  /* 0x0000000000037941 */ /* 0x000fea0003800200 */
.L_x_28:
        /* <DEDUP_REMOVED lines=17> */
.L_x_31:
[----:B------:R-:W-:Y:S05]  /*13f0*/  BSYNC.RECONVERGENT B3 ;  /* 0x0000000000037941 */ /* 0x000fea0003800200 */
.L_x_30:
[----:B------:R-:W-:-:S06]  /*1400*/  IMAD.WIDE R24, R19, 0x8, R16 ;  /* 0x0000000813187825 */ /* 0x000fcc00078e0210 */
        /* <DEDUP_REMOVED lines=16> */
.L_x_33:
[----:B------:R-:W-:Y:S05]  /*1510*/  BSYNC.RECONVERGENT B3 ;  /* 0x0000000000037941 */ /* 0x000fea0003800200 */
.L_x_32:
[----:B------:R-:W-:-:S06]  /*1520*/  IMAD.WIDE R24, R19, 0x8, R14 ;  /* 0x0000000813187825 */ /* 0x000fcc00078e020e */
[----:B------:R-:W2:Y:S01]  /*1530*/  LDG.E.64 R24, desc[UR4][R24.64] ;  /* 0x0000000418187981 */ /* 0x000ea2000c1e1b00 */
[----:B------:R-:W-:Y:S01]  /*1540*/  DADD R10, R10, -R26 ;  /* 0x000000000a0a7229 */ /* 0x000fe2000000081a */
[----:B------:R-:W-:Y:S01]  /*1550*/  BSSY.RECONVERGENT B3, `(.L_x_34) ;  /* 0x000000e000037945 */ /* 0x000fe20003800200 */
        /* <DEDUP_REMOVED lines=13> */
.L_x_35:
[----:B------:R-:W-:Y:S05]  /*1630*/  BSYNC.RECONVERGENT B3 ;  /* 0x0000000000037941 */ /* 0x000fea0003800200 */
.L_x_34:
[----:B------:R-:W-:Y:S01]  /*1640*/  DADD R36, R8, -R26 ;  /* 0x0000000008247229 */ /* 0x000fe2000000081a */
[----:B------:R-:W-:Y:S01]  /*1650*/  VIADD R4, R4, 0x4 ;  /* 0x0000000404047836 */ /* 0x000fe20000000000 */
[----:B------:R-:W-:Y:S09]  /*1660*/  @P0 BRA `(.L_x_36) ;  /* 0xffffffe800f80947 */ /* 0x000ff2000383ffff */
.L_x_3:
[----:B------:R-:W-:Y:S05]  /*1670*/  BSYNC.RECONVERGENT B0 ;  /* 0x0000000000007941 */ /* 0x000fea0003800200 */
.L_x_2:
[----:B------:R-:W-:-:S13]  /*1680*/  LOP3.LUT P0, R0, R3, 0x3, RZ, 0xc0, !PT ;  /* 0x0000000303007812 */ /* 0x000fda000780c0ff */
[----:B------:R-:W-:Y:S05]  /*1690*/  @!P0 BRA `(.L_x_1) ;  /* 0x0000000c00cc8947 */ /* 0x000fea0003800000 */
[----:B------:R-:W-:Y:S01]  /*16a0*/  ISETP.NE.AND P0, PT, R0, 0x1, PT ;  /* 0x000000010000780c */ /* 0x000fe20003f05270 */
[----:B------:R-:W-:-:S12]  /*16b0*/  BSSY.RECONVERGENT B0, `(.L_x_37) ;  /* 0x000009f000007945 */ /* 0x000fd80003800200 */
[----:B------:R-:W-:Y:S05]  /*16c0*/  @!P0 BRA `(.L_x_38) ;  /* 0x0000000800748947 */ /* 0x000fea0003800000 */
[----:B------:R-:W0:Y:S08]  /*16d0*/  LDC.64 R8, c[0x0][0x390] ;  /* 0x0000e400ff087b82 */ /* 0x000e300000000a00 */
[----:B------:R-:W1:Y:S01]  /*16e0*/  LDC.64 R6, c[0x0][0x3b8] ;  /* 0x0000ee00ff067b82 */ /* 0x000e620000000a00 */
[----:B0-----:R-:W-:-:S05]  /*16f0*/  IMAD.WIDE R8, R4, 0x4, R8 ;  /* 0x0000000404087825 */ /* 0x001fca00078e0208 */
[----:B------:R-:W1:Y:S02]  /*1700*/  LDG.E R2, desc[UR4][R8.64] ;  /* 0x0000000408027981 */ /* 0x000e64000c1e1900 */
[----:B-1----:R-:W-:-:S05]  /*1710*/  IMAD.WIDE R6, R2, 0x8, R6 ;  /* 0x0000000802067825 */ /* 0x002fca00078e0206 */
[----:B------:R-:W2:Y:S01]  /*1720*/  LDG.E.64 R24, desc[UR4][R6.64] ;  /* 0x0000000406187981 */ /* 0x000ea2000c1e1b00 */
        /* <DEDUP_REMOVED lines=14> */
.L_x_40:
[----:B------:R-:W-:Y:S05]  /*1810*/  BSYNC.RECONVERGENT B3 ;  /* 0x0000000000037941 */ /* 0x000fea0003800200 */
.L_x_39:
[----:B------:R-:W0:Y:S02]  /*1820*/  LDC.64 R24, c[0x0][0x3c0] ;  /* 0x0000f000ff187b82 */ /* 0x000e240000000a00 */
[----:B0-----:R-:W-:-:S06]  /*1830*/  IMAD.WIDE R24, R2, 0x8, R24 ;  /* 0x0000000802187825 */ /* 0x001fcc00078e0218 */
        /* <DEDUP_REMOVED lines=16> */
.L_x_42:
[----:B------:R-:W-:Y:S05]  /*1940*/  BSYNC.RECONVERGENT B3 ;  /* 0x0000000000037941 */ /* 0x000fea0003800200 */
.L_x_41:
[----:B------:R-:W0:Y:S02]  /*1950*/  LDC.64 R24, c[0x0][0x3c8] ;  /* 0x0000f200ff187b82 */ /* 0x000e240000000a00 */
[----:B0-----:R-:W-:-:S06]  /*1960*/  IMAD.WIDE R24, R2, 0x8, R24 ;  /* 0x0000000802187825 */ /* 0x001fcc00078e0218 */
[----:B------:R-:W2:Y:S01]  /*1970*/  LDG.E.64 R24, desc[UR4][R24.64] ;  /* 0x0000000418187981 */ /* 0x000ea2000c1e1b00 */
[----:B------:R-:W-:Y:S01]  /*1980*/  DADD R12, R12, R26 ;  /* 0x000000000c0c7229 */ /* 0x000fe2000000001a */
        /* <DEDUP_REMOVED lines=14> */
.L_x_44:
[----:B------:R-:W-:Y:S05]  /*1a70*/  BSYNC.RECONVERGENT B3 ;  /* 0x0000000000037941 */ /* 0x000fea0003800200 */
.L_x_43:
[----:B------:R-:W0:Y:S02]  /*1a80*/  LDC.64 R24, c[0x0][0x3d0] ;  /* 0x0000f400ff187b82 */ /* 0x000e240000000a00 */
[----:B0-----:R-:W-:-:S06]  /*1a90*/  IMAD.WIDE R24, R2, 0x8, R24 ;  /* 0x0000000802187825 */ /* 0x001fcc00078e0218 */
[----:B------:R-:W2:Y:S01]  /*1aa0*/  LDG.E.64 R24, desc[UR4][R24.64] ;  /* 0x0000000418187981 */ /* 0x000ea2000c1e1b00 */
[----:B------:R-:W-:Y:S01]  /*1ab0*/  DADD R10, R10, -R26 ;  /* 0x000000000a0a7229 */ /* 0x000fe2000000081a */
        /* <DEDUP_REMOVED lines=14> */
.L_x_46:
[----:B------:R-:W-:Y:S05]  /*1ba0*/  BSYNC.RECONVERGENT B3 ;  /* 0x0000000000037941 */ /* 0x000fea0003800200 */
.L_x_45:
[----:B------:R-:W2:Y:S01]  /*1bb0*/  LDG.E R2, desc[UR4][R8.64+0x4] ;  /* 0x0000040408027981 */ /* 0x000ea2000c1e1900 */
[----:B------:R-:W2:Y:S02]  /*1bc0*/  LDC.64 R24, c[0x0][0x3b8] ;  /* 0x0000ee00ff187b82 */ /* 0x000ea40000000a00 */
[----:B--2---:R-:W-:-:S06]  /*1bd0*/  IMAD.WIDE R24, R2, 0x8, R24 ;  /* 0x0000000802187825 */ /* 0x004fcc00078e0218 */
        /* <DEDUP_REMOVED lines=16> */
.L_x_48:
[----:B------:R-:W-:Y:S05]  /*1ce0*/  BSYNC.RECONVERGENT B3 ;  /* 0x0000000000037941 */ /* 0x000fea0003800200 */
.L_x_47:
        /* <DEDUP_REMOVED lines=18> */
.L_x_50:
[----:B------:R-:W-:Y:S05]  /*1e10*/  BSYNC.RECONVERGENT B3 ;  /* 0x0000000000037941 */ /* 0x000fea0003800200 */
.L_x_49:
        /* <DEDUP_REMOVED lines=18> */
.L_x_52:
[----:B------:R-:W-:Y:S05]  /*1f40*/  BSYNC.RECONVERGENT B3 ;  /* 0x0000000000037941 */ /* 0x000fea0003800200 */
.L_x_51:
[----:B------:R-:W0:Y:S02]  /*1f50*/  LDC.64 R6, c[0x0][0x3d0] ;  /* 0x0000f400ff067b82 */ /* 0x000e240000000a00 */
[----:B0-----:R-:W-:-:S05]  /*1f60*/  IMAD.WIDE R6, R2, 0x8, R6 ;  /* 0x0000000802067825 */ /* 0x001fca00078e0206 */
        /* <DEDUP_REMOVED lines=16> */
.L_x_54:
[----:B------:R-:W-:Y:S05]  /*2070*/  BSYNC.RECONVERGENT B3 ;  /* 0x0000000000037941 */ /* 0x000fea0003800200 */
.L_x_53:
[----:B------:R-:W-:Y:S01]  /*2080*/  DADD R36, R36, -R26 ;  /* 0x0000000024247229 */ /* 0x000fe2000000081a */
[----:B------:R-:W-:-:S10]  /*2090*/  IADD3 R4, PT, PT, R4, 0x2, RZ ;  /* 0x0000000204047810 */ /* 0x000fd40007ffe0ff */
.L_x_38:
[----:B------:R-:W-:Y:S05]  /*20a0*/  BSYNC.RECONVERGENT B0 ;  /* 0x0000000000007941 */ /* 0x000fea0003800200 */
.L_x_37:
[----:B------:R-:W-:-:S04]  /*20b0*/  LOP3.LUT R3, R3, 0x1, RZ, 0xc0, !PT ;  /* 0x0000000103037812 */ /* 0x000fc800078ec0ff */
[----:B------:R-:W-:-:S13]  /*20c0*/  ISETP.NE.U32.AND P0, PT, R3, 0x1, PT ;  /* 0x000000010300780c */ /* 0x000fda0003f05070 */
[----:B------:R-:W-:Y:S05]  /*20d0*/  @P0 BRA `(.L_x_1) ;  /* 0x00000004003c0947 */ /* 0x000fea0003800000 */
[----:B------:R-:W0:Y:S08]  /*20e0*/  LDC.64 R2, c[0x0][0x390] ;  /* 0x0000e400ff027b82 */ /* 0x000e300000000a00 */
[----:B------:R-:W1:Y:S01]  /*20f0*/  LDC.64 R6, c[0x0][0x3b8] ;  /* 0x0000ee00ff067b82 */ /* 0x000e620000000a00 */
[----:B0-----:R-:W-:-:S06]  /*2100*/  IMAD.WIDE R2, R4, 0x4, R2 ;  /* 0x0000000404027825 */ /* 0x001fcc00078e0202 */
        /* <DEDUP_REMOVED lines=17> */
.L_x_56:
[----:B------:R-:W-:Y:S05]  /*2220*/  BSYNC.RECONVERGENT B0 ;  /* 0x0000000000007941 */ /* 0x000fea0003800200 */
.L_x_55:
[----:B------:R-:W0:Y:S02]  /*2230*/  LDC.64 R6, c[0x0][0x3c0] ;  /* 0x0000f000ff067b82 */ /* 0x000e240000000a00 */
[----:B0-----:R-:W-:-:S05]  /*2240*/  IMAD.WIDE R6, R2, 0x8, R6 ;  /* 0x0000000802067825 */ /* 0x001fca00078e0206 */
        /* <DEDUP_REMOVED lines=16> */
.L_x_58:
[----:B------:R-:W-:Y:S05]  /*2350*/  BSYNC.RECONVERGENT B0 ;  /* 0x0000000000007941 */ /* 0x000fea0003800200 */
.L_x_57:
        /* <DEDUP_REMOVED lines=18> */
.L_x_60:
[----:B------:R-:W-:Y:S05]  /*2480*/  BSYNC.RECONVERGENT B0 ;  /* 0x0000000000007941 */ /* 0x000fea0003800200 */
.L_x_59:
        /* <DEDUP_REMOVED lines=18> */
.L_x_62:
[----:B------:R-:W-:Y:S05]  /*25b0*/  BSYNC.RECONVERGENT B0 ;  /* 0x0000000000007941 */ /* 0x000fea0003800200 */
.L_x_61:
[----:B------:R-:W-:-:S11]  /*25c0*/  DADD R36, R36, -R26 ;  /* 0x0000000024247229 */ /* 0x000fd6000000081a */
.L_x_1:
[----:B------:R-:W-:Y:S05]  /*25d0*/  BSYNC.RECONVERGENT B1 ;  /* 0x0000000000017941 */ /* 0x000fea0003800200 */
.L_x_0:
[----:B------:R-:W0:Y:S08]  /*25e0*/  LDC.64 R6, c[0x0][0x3a8] ;  /* 0x0000ea00ff067b82 */ /* 0x000e300000000a00 */
[----:B------:R-:W1:Y:S08]  /*25f0*/  LDC.64 R2, c[0x0][0x398] ;  /* 0x0000e600ff027b82 */ /* 0x000e700000000a00 */
[----:B------:R-:W2:Y:S01]  /*2600*/  LDC.64 R8, c[0x0][0x3e0] ;  /* 0x0000f800ff087b82 */ /* 0x000ea20000000a00 */
[----:B0-----:R-:W-:-:S07]  /*2610*/  IMAD.WIDE.U32 R6, R5, 0x8, R6 ;  /* 0x0000000805067825 */ /* 0x001fce00078e0006 */
[----:B------:R-:W0:Y:S01]  /*2620*/  LDC.64 R14, c[0x0][0x3b0] ;  /* 0x0000ec00ff0e7b82 */ /* 0x000e220000000a00 */
[----:B------:R-:W3:Y:S01]  /*2630*/  LDG.E.64 R6, desc[UR4][R6.64] ;  /* 0x0000000406067981 */ /* 0x000ee2000c1e1b00 */
[----:B-1----:R-:W-:-:S06]  /*2640*/  IMAD.WIDE.U32 R2, R5, 0x8, R2 ;  /* 0x0000000805027825 */ /* 0x002fcc00078e0002 */
[----:B------:R-:W1:Y:S01]  /*2650*/  LDC.64 R16, c[0x0][0x3a0] ;  /* 0x0000e800ff107b82 */ /* 0x000e620000000a00 */
[----:B------:R-:W4:Y:S01]  /*2660*/  LDG.E.64 R2, desc[UR4][R2.64] ;  /* 0x0000000402027981 */ /* 0x000f22000c1e1b00 */
[----:B--2---:R-:W-:-:S04]  /*2670*/  IMAD.WIDE.U32 R8, R5, 0x8, R8 ;  /* 0x0000000805087825 */ /* 0x004fc800078e0008 */
[----:B0-----:R-:W-:Y:S01]  /*2680*/  IMAD.WIDE.U32 R14, R5, 0x8, R14 ;  /* 0x00000008050e7825 */ /* 0x001fe200078e000e */
[----:B---3--:R-:W-:-:S08]  /*2690*/  DMUL R10, R6, R10 ;  /* 0x0000000a060a7228 */ /* 0x008fd00000000000 */
[----:B----4-:R-:W-:Y:S01]  /*26a0*/  DFMA R10, R2, R28, R10 ;  /* 0x0000001c020a722b */ /* 0x010fe2000000000a */
[C---:B-1----:R-:W-:Y:S01]  /*26b0*/  IMAD.WIDE.U32 R6, R5.reuse, 0x8, R16 ;  /* 0x0000000805067825 */ /* 0x042fe200078e0010 */
[----:B------:R-:W0:Y:S05]  /*26c0*/  LDC.64 R2, c[0x0][0x3e8] ;  /* 0x0000fa00ff027b82 */ /* 0x000e2a0000000a00 */
[----:B------:R-:W-:Y:S04]  /*26d0*/  STG.E.64 desc[UR4][R8.64], R10 ;  /* 0x0000000a08007986 */ /* 0x000fe8000c101b04 */
[----:B------:R-:W2:Y:S04]  /*26e0*/  LDG.E.64 R14, desc[UR4][R14.64] ;  /* 0x000000040e0e7981 */ /* 0x000ea8000c1e1b00 */
[----:B------:R-:W3:Y:S01]  /*26f0*/  LDG.E.64 R6, desc[UR4][R6.64] ;  /* 0x0000000406067981 */ /* 0x000ee2000c1e1b00 */
[----:B0-----:R-:W-:Y:S01]  /*2700*/  IMAD.WIDE.U32 R2, R5, 0x8, R2 ;  /* 0x0000000805027825 */ /* 0x001fe200078e0002 */
[----:B--2---:R-:W-:-:S08]  /*2710*/  DMUL R36, R14, R36 ;  /* 0x000000240e247228 */ /* 0x004fd00000000000 */
[----:B---3--:R-:W-:-:S07]  /*2720*/  DFMA R36, R6, R12, R36 ;  /* 0x0000000c0624722b */ /* 0x008fce0000000024 */
[----:B------:R-:W-:Y:S01]  /*2730*/  STG.E.64 desc[UR4][R2.64], R36 ;  /* 0x0000002402007986 */ /* 0x000fe2000c101b04 */
[----:B------:R-:W-:Y:S05]  /*2740*/  EXIT ;  /* 0x000000000000794d */ /* 0x000fea0003800000 */
        .weak           $__internal_0_$__cuda_sm20_dblrcp_rn_slowpath_v3
        .type           $__internal_0_$__cuda_sm20_dblrcp_rn_slowpath_v3,@function
        .size           $__internal_0_$__cuda_sm20_dblrcp_rn_slowpath_v3,(.L_x_141 - $__internal_0_$__cuda_sm20_dblrcp_rn_slowpath_v3)
$__internal_0_$__cuda_sm20_dblrcp_rn_slowpath_v3:
[----:B------:R-:W-:Y:S01]  /*2750*/  DSETP.GTU.AND P1, PT, |R24|, +INF , PT ;  /* 0x7ff000001800742a */ /* 0x000fe20003f2c200 */
[----:B------:R-:W-:-:S13]  /*2760*/  BSSY.RECONVERGENT B2, `(.L_x_63) ;  /* 0x0000024000027945 */ /* 0x000fda0003800200 */
[----:B------:R-:W-:Y:S05]  /*2770*/  @P1 BRA `(.L_x_64) ;  /* 0x0000000000801947 */ /* 0x000fea0003800000 */
[----:B------:R-:W-:-:S05]  /*2780*/  LOP3.LUT R7, R25, 0x7fffffff, RZ, 0xc0, !PT ;  /* 0x7fffffff19077812 */ /* 0x000fca00078ec0ff */
[----:B------:R-:W-:-:S05]  /*2790*/  VIADD R26, R7, 0xffffffff ;  /* 0xffffffff071a7836 */ /* 0x000fca0000000000 */
[----:B------:R-:W-:-:S13]  /*27a0*/  ISETP.GE.U32.AND P1, PT, R26, 0x7fefffff, PT ;  /* 0x7fefffff1a00780c */ /* 0x000fda0003f26070 */
[----:B------:R-:W-:Y:S01]  /*27b0*/  @P1 LOP3.LUT R27, R25, 0x7ff00000, RZ, 0x3c, !PT ;  /* 0x7ff00000191b1812 */ /* 0x000fe200078e3cff */
[----:B------:R-:W-:Y:S01]  /*27c0*/  @P1 IMAD.MOV.U32 R26, RZ, RZ, RZ ;  /* 0x000000ffff1a1224 */ /* 0x000fe200078e00ff */
[----:B------:R-:W-:Y:S06]  /*27d0*/  @P1 BRA `(.L_x_65) ;  /* 0x0000000000701947 */ /* 0x000fec0003800000 */
[----:B------:R-:W-:-:S13]  /*27e0*/  ISETP.GE.U32.AND P1, PT, R7, 0x1000001, PT ;  /* 0x010000010700780c */ /* 0x000fda0003f26070 */
[----:B------:R-:W-:Y:S05]  /*27f0*/  @!P1 BRA `(.L_x_66) ;  /* 0x0000000000389947 */ /* 0x000fea0003800000 */
[----:B------:R-:W-:Y:S01]  /*2800*/  VIADD R33, R25, 0xc0200000 ;  /* 0xc020000019217836 */ /* 0x000fe20000000000 */
[----:B------:R-:W-:Y:S01]  /*2810*/  MOV R32, R24 ;  /* 0x0000001800207202 */ /* 0x000fe20000000f00 */
[----:B------:R-:W-:Y:S02]  /*2820*/  IMAD.MOV.U32 R26, RZ, RZ, R0 ;  /* 0x000000ffff1a7224 */ /* 0x000fe400078e0000 */
[----:B------:R-:W0:Y:S04]  /*2830*/  MUFU.RCP64H R27, R33 ;  /* 0x00000021001b7308 */ /* 0x000e280000001800 */
[----:B0-----:R-:W-:-:S08]  /*2840*/  DFMA R34, -R32, R26, 1 ;  /* 0x3ff000002022742b */ /* 0x001fd0000000011a */
[----:B------:R-:W-:-:S08]  /*2850*/  DFMA R34, R34, R34, R34 ;  /* 0x000000222222722b */ /* 0x000fd00000000022 */
[----:B------:R-:W-:-:S08]  /*2860*/  DFMA R34, R26, R34, R26 ;  /* 0x000000221a22722b */ /* 0x000fd0000000001a */
[----:B------:R-:W-:-:S08]  /*2870*/  DFMA R26, -R32, R34, 1 ;  /* 0x3ff00000201a742b */ /* 0x000fd00000000122 */
[----:B------:R-:W-:-:S08]  /*2880*/  DFMA R26, R34, R26, R34 ;  /* 0x0000001a221a722b */ /* 0x000fd00000000022 */
[----:B------:R-:W-:-:S08]  /*2890*/  DMUL R26, R26, 2.2250738585072013831e-308 ;  /* 0x001000001a1a7828 */ /* 0x000fd00000000000 */
[----:B------:R-:W-:-:S08]  /*28a0*/  DFMA R24, -R24, R26, 1 ;  /* 0x3ff000001818742b */ /* 0x000fd0000000011a */
[----:B------:R-:W-:-:S08]  /*28b0*/  DFMA R24, R24, R24, R24 ;  /* 0x000000181818722b */ /* 0x000fd00000000018 */
[----:B------:R-:W-:Y:S01]  /*28c0*/  DFMA R26, R26, R24, R26 ;  /* 0x000000181a1a722b */ /* 0x000fe2000000001a */
[----:B------:R-:W-:Y:S10]  /*28d0*/  BRA `(.L_x_65) ;  /* 0x0000000000307947 */ /* 0x000ff40003800000 */
.L_x_66:
[----:B------:R-:W-:Y:S01]  /*28e0*/  DMUL R32, R24, 8.11296384146066816958e+31 ;  /* 0x4690000018207828 */ /* 0x000fe20000000000 */
[----:B------:R-:W-:-:S05]  /*28f0*/  IMAD.MOV.U32 R24, RZ, RZ, R0 ;  /* 0x000000ffff187224 */ /* 0x000fca00078e0000 */
[----:B------:R-:W0:Y:S02]  /*2900*/  MUFU.RCP64H R25, R33 ;  /* 0x0000002100197308 */ /* 0x000e240000001800 */
[----:B0-----:R-:W-:-:S08]  /*2910*/  DFMA R26, -R32, R24, 1 ;  /* 0x3ff00000201a742b */ /* 0x001fd00000000118 */
[----:B------:R-:W-:-:S08]  /*2920*/  DFMA R26, R26, R26, R26 ;  /* 0x0000001a1a1a722b */ /* 0x000fd0000000001a */
[----:B------:R-:W-:-:S08]  /*2930*/  DFMA R26, R24, R26, R24 ;  /* 0x0000001a181a722b */ /* 0x000fd00000000018 */
[----:B------:R-:W-:-:S08]  /*2940*/  DFMA R24, -R32, R26, 1 ;  /* 0x3ff000002018742b */ /* 0x000fd0000000011a */
[----:B------:R-:W-:-:S08]  /*2950*/  DFMA R24, R26, R24, R26 ;  /* 0x000000181a18722b */ /* 0x000fd0000000001a */
[----:B------:R-:W-:Y:S01]  /*2960*/  DMUL R26, R24, 8.11296384146066816958e+31 ;  /* 0x46900000181a7828 */ /* 0x000fe20000000000 */
[----:B------:R-:W-:Y:S10]  /*2970*/  BRA `(.L_x_65) ;  /* 0x0000000000087947 */ /* 0x000ff40003800000 */
.L_x_64:
[----:B------:R-:W-:Y:S01]  /*2980*/  LOP3.LUT R27, R25, 0x80000, RZ, 0xfc, !PT ;  /* 0x00080000191b7812 */ /* 0x000fe200078efcff */
[----:B------:R-:W-:-:S07]  /*2990*/  IMAD.MOV.U32 R26, RZ, RZ, R24 ;  /* 0x000000ffff1a7224 */ /* 0x000fce00078e0018 */
.L_x_65:
[----:B------:R-:W-:Y:S05]  /*29a0*/  BSYNC.RECONVERGENT B2 ;  /* 0x0000000000027941 */ /* 0x000fea0003800200 */
.L_x_63:
[----:B------:R-:W-:-:S04]  /*29b0*/  IMAD.MOV.U32 R7, RZ, RZ, 0x0 ;  /* 0x00000000ff077424 */ /* 0x000fc800078e00ff */
[----:B------:R-:W-:Y:S05]  /*29c0*/  RET.REL.NODEC R6 `(_Z19compute_grad_kernelPiS_S_PdS0_S0_S0_S0_S0_S0_S0_iS0_S0_) ;  /* 0xffffffd4068c7950 */ /* 0x000fea0003c3ffff */
.L_x_67:
[----:B------:R-:W-:-:S00]  /*29d0*/  BRA `(.L_x_67) ;  /* 0xfffffffc00fc7947 */ /* 0x000fc0000383ffff */
[----:B------:R-:W-:-:S00]  /*29e0*/  NOP ;  /* 0x0000000000007918 */ /* 0x000fc00000000000 */
        /* <DEDUP_REMOVED lines=9> */
.L_x_141:


//--------------------- .text._Z22compute_pin_exp_kernelPdS_S_S_S_S_m --------------------------
	.section	.text._Z22compute_pin_exp_kernelPdS_S_S_S_S_m,"ax",@progbits
	.align	128
        .global         _Z22compute_pin_exp_kernelPdS_S_S_S_S_m
        .type           _Z22compute_pin_exp_kernelPdS_S_S_S_S_m,@function
        .size           _Z22compute_pin_exp_kernelPdS_S_S_S_S_m,(.L_x_142 - _Z22compute_pin_exp_kernelPdS_S_S_S_S_m)
        .other          _Z22compute_pin_exp_kernelPdS_S_S_S_S_m,@"STO_CUDA_ENTRY STV_DEFAULT"
_Z22compute_pin_exp_kernelPdS_S_S_S_S_m:
.text._Z22compute_pin_exp_kernelPdS_S_S_S_S_m:
[----:B------:R-:W-:Y:S01]  /*0000*/  LDC R1, c[0x0][0x37c] ;  /* 0x0000df00ff017b82 */ /* 0x000fe20000000800 */
[----:B------:R-:W0:Y:S07]  /*0010*/  S2R R3, SR_TID.X ;  /* 0x0000000000037919 */ /* 0x000e2e0000002100 */
[----:B------:R-:W0:Y:S01]  /*0020*/  S2UR UR4, SR_CTAID.X ;  /* 0x00000000000479c3 */ /* 0x000e220000002500 */
[----:B------:R-:W1:Y:S07]  /*0030*/  LDCU.64 UR6, c[0x0][0x3b0] ;  /* 0x00007600ff0677ac */ /* 0x000e6e0008000a00 */
[----:B------:R-:W0:Y:S02]  /*0040*/  LDC R8, c[0x0][0x360] ;  /* 0x0000d800ff087b82 */ /* 0x000e240000000800 */
[----:B0-----:R-:W-:-:S05]  /*0050*/  IMAD R8, R8, UR4, R3 ;  /* 0x0000000408087c24 */ /* 0x001fca000f8e0203 */
[----:B-1----:R-:W-:-:S04]  /*0060*/  ISETP.GE.U32.AND P0, PT, R8, UR6, PT ;  /* 0x0000000608007c0c */ /* 0x002fc8000bf06070 */
[----:B------:R-:W-:-:S13]  /*0070*/  ISETP.GE.U32.AND.EX P0, PT, RZ, UR7, PT, P0 ;  /* 0x00000007ff007c0c */ /* 0x000fda000bf06100 */
[----:B------:R-:W-:Y:S05]  /*0080*/  @P0 EXIT ;  /* 0x000000000000094d */ /* 0x000fea0003800000 */
[----:B------:R-:W0:Y:S01]  /*0090*/  LDCU.64 UR4, c[0x0][0x380] ;  /* 0x00007000ff0477ac */ /* 0x000e220008000a00 */
[----:B------:R-:W-:Y:S01]  /*00a0*/  IMAD.SHL.U32 R0, R8, 0x8, RZ ;  /* 0x0000000808007824 */ /* 0x000fe200078e00ff */
[----:B------:R-:W-:Y:S01]  /*00b0*/  SHF.R.U32.HI R8, RZ, 0x1d, R8 ;  /* 0x0000001dff087819 */ /* 0x000fe20000011608 */
[----:B------:R-:W1:Y:S03]  /*00c0*/  LDCU.64 UR6, c[0x0][0x358] ;  /* 0x00006b00ff0677ac */ /* 0x000e660008000a00 */
[----:B0-----:R-:W-:-:S04]  /*00d0*/  IADD3 R4, P0, PT, R0, UR4, RZ ;  /* 0x0000000400047c10 */ /* 0x001fc8000ff1e0ff */
[----:B------:R-:W-:-:S05]  /*00e0*/  IADD3.X R5, PT, PT, R8, UR5, RZ, P0, !PT ;  /* 0x0000000508057c10 */ /* 0x000fca00087fe4ff */
[----:B-1----:R-:W2:Y:S01]  /*00f0*/  LDG.E.64 R6, desc[UR6][R4.64] ;  /* 0x0000000604067981 */ /* 0x002ea2000c1e1b00 */
[----:B------:R-:W0:Y:S01]  /*0100*/  MUFU.RCP64H R3, 100 ;  /* 0x4059000000037908 */ /* 0x000e220000001800 */
[----:B------:R-:W-:Y:S01]  /*0110*/  IMAD.MOV.U32 R12, RZ, RZ, 0x0 ;  /* 0x00000000ff0c7424 */ /* 0x000fe200078e00ff */
[----:B------:R-:W-:Y:S01]  /*0120*/  UMOV UR4, URZ ;  /* 0x000000ff00047c82 */ /* 0x000fe20008000000 */
[----:B------:R-:W-:Y:S01]  /*0130*/  IMAD.MOV.U32 R13, RZ, RZ, 0x40590000 ;  /* 0x40590000ff0d7424 */ /* 0x000fe200078e00ff */
[----:B------:R-:W-:Y:S01]  /*0140*/  BSSY.RECONVERGENT B0, `(.L_x_68) ;  /* 0x0000013000007945 */ /* 0x000fe20003800200 */
[----:B------:R-:W-:-:S06]  /*0150*/  IMAD.MOV.U32 R2, RZ, RZ, 0x1 ;  /* 0x00000001ff027424 */ /* 0x000fcc00078e00ff */
[----:B0-----:R-:W-:-:S08]  /*0160*/  DFMA R10, R2, -R12, 1 ;  /* 0x3ff00000020a742b */ /* 0x001fd0000000080c */
[----:B------:R-:W-:-:S08]  /*0170*/  DFMA R10, R10, R10, R10 ;  /* 0x0000000a0a0a722b */ /* 0x000fd0000000000a */
[----:B------:R-:W-:-:S08]  /*0180*/  DFMA R10, R2, R10, R2 ;  /* 0x0000000a020a722b */ /* 0x000fd00000000002 */
[----:B------:R-:W-:-:S08]  /*0190*/  DFMA R2, R10, -R12, 1 ;  /* 0x3ff000000a02742b */ /* 0x000fd0000000080c */
[----:B------:R-:W-:-:S08]  /*01a0*/  DFMA R2, R10, R2, R10 ;  /* 0x000000020a02722b */ /* 0x000fd0000000000a */
[----:B--2---:R-:W-:Y:S01]  /*01b0*/  DMUL R10, R6, R2 ;  /* 0x00000002060a7228 */ /* 0x004fe20000000000 */
[----:B------:R-:W-:-:S07]  /*01c0*/  FSETP.GEU.AND P1, PT, |R7|, 6.5827683646048100446e-37, PT ;  /* 0x036000000700780b */ /* 0x000fce0003f2e200 */
[----:B------:R-:W-:-:S08]  /*01d0*/  DFMA R12, R10, -100, R6 ;  /* 0xc05900000a0c782b */ /* 0x000fd00000000006 */
[----:B------:R-:W-:-:S10]  /*01e0*/  DFMA R2, R2, R12, R10 ;  /* 0x0000000c0202722b */ /* 0x000fd4000000000a */
[----:B------:R-:W-:-:S05]  /*01f0*/  FFMA R9, RZ, 3.390625, R3 ;  /* 0x40590000ff097823 */ /* 0x000fca0000000003 */
[----:B------:R-:W-:-:S13]  /*0200*/  FSETP.GT.AND P0, PT, |R9|, 1.469367938527859385e-39, PT ;  /* 0x001000000900780b */ /* 0x000fda0003f04200 */
[----:B------:R-:W-:Y:S05]  /*0210*/  @P0 BRA P1, `(.L_x_69) ;  /* 0x0000000000140947 */ /* 0x000fea0000800000 */
[----:B------:R-:W-:Y:S01]  /*0220*/  IMAD.MOV.U32 R12, RZ, RZ, R6 ;  /* 0x000000ffff0c7224 */ /* 0x000fe200078e0006 */
[----:B------:R-:W-:Y:S01]  /*0230*/  MOV R18, 0x270 ;  /* 0x0000027000127802 */ /* 0x000fe20000000f00 */
[----:B------:R-:W-:Y:S02]  /*0240*/  IMAD.MOV.U32 R13, RZ, RZ, R7 ;  /* 0x000000ffff0d7224 */ /* 0x000fe400078e0007 */
[----:B------:R-:W-:-:S07]  /*0250*/  IMAD.MOV.U32 R3, RZ, RZ, 0x40590000 ;  /* 0x40590000ff037424 */ /* 0x000fce00078e00ff */
[----:B------:R-:W-:Y:S05]  /*0260*/  CALL.REL.NOINC `($__internal_1_$__cuda_sm20_div_rn_f64_full) ;  /* 0x0000001400347944 */ /* 0x000fea0003c00000 */
.L_x_69:
[----:B------:R-:W-:Y:S05]  /*0270*/  BSYNC.RECONVERGENT B0 ;  /* 0x0000000000007941 */ /* 0x000fea0003800200 */
.L_x_68:
[----:B------:R-:W-:Y:S01]  /*0280*/  IMAD.MOV.U32 R6, RZ, RZ, 0x652b82fe ;  /* 0x652b82feff067424 */ /* 0x000fe200078e00ff */
[----:B------:R-:W-:Y:S01]  /*0290*/  UMOV UR8, 0xfefa39ef ;  /* 0xfefa39ef00087882 */ /* 0x000fe20000000000 */
[----:B------:R-:W-:Y:S01]  /*02a0*/  IMAD.MOV.U32 R7, RZ, RZ, 0x3ff71547 ;  /* 0x3ff71547ff077424 */ /* 0x000fe200078e00ff */
[----:B------:R-:W-:Y:S01]  /*02b0*/  UMOV UR9, 0x3fe62e42 ;  /* 0x3fe62e4200097882 */ /* 0x000fe20000000000 */
[----:B------:R-:W-:Y:S01]  /*02c0*/  FSETP.GEU.AND P0, PT, |R3|, 4.1917929649353027344, PT ;  /* 0x4086232b0300780b */ /* 0x000fe20003f0e200 */
[----:B------:R-:W-:Y:S03]  /*02d0*/  BSSY.RECONVERGENT B0, `(.L_x_70) ;  /* 0x0000036000007945 */ /* 0x000fe60003800200 */
[----:B------:R-:W-:-:S08]  /*02e0*/  DFMA R6, R2, R6, 6.75539944105574400000e+15 ;  /* 0x433800000206742b */ /* 0x000fd00000000006 */
[----:B------:R-:W-:-:S08]  /*02f0*/  DADD R10, R6, -6.75539944105574400000e+15 ;  /* 0xc3380000060a7429 */ /* 0x000fd00000000000 */
[----:B------:R-:W-:Y:S01]  /*0300*/  DFMA R12, R10, -UR8, R2 ;  /* 0x800000080a0c7c2b */ /* 0x000fe20008000002 */
[----:B------:R-:W-:Y:S01]  /*0310*/  UMOV UR8, 0x3b39803f ;  /* 0x3b39803f00087882 */ /* 0x000fe20000000000 */
[----:B------:R-:W-:-:S06]  /*0320*/  UMOV UR9, 0x3c7abc9e ;  /* 0x3c7abc9e00097882 */ /* 0x000fcc0000000000 */
[----:B------:R-:W-:Y:S01]  /*0330*/  DFMA R10, R10, -UR8, R12 ;  /* 0x800000080a0a7c2b */ /* 0x000fe2000800000c */
[----:B------:R-:W-:Y:S01]  /*0340*/  UMOV UR8, 0x69ce2bdf ;  /* 0x69ce2bdf00087882 */ /* 0x000fe20000000000 */
[----:B------:R-:W-:Y:S01]  /*0350*/  IMAD.MOV.U32 R12, RZ, RZ, -0x35dec16 ;  /* 0xfca213eaff0c7424 */ /* 0x000fe200078e00ff */
[----:B------:R-:W-:Y:S01]  /*0360*/  UMOV UR9, 0x3e5ade15 ;  /* 0x3e5ade1500097882 */ /* 0x000fe20000000000 */
[----:B------:R-:W-:-:S06]  /*0370*/  IMAD.MOV.U32 R13, RZ, RZ, 0x3e928af3 ;  /* 0x3e928af3ff0d7424 */ /* 0x000fcc00078e00ff */
[----:B------:R-:W-:Y:S01]  /*0380*/  DFMA R12, R10, UR8, R12 ;  /* 0x000000080a0c7c2b */ /* 0x000fe2000800000c */
[----:B------:R-:W-:Y:S01]  /*0390*/  UMOV UR8, 0x62401315 ;  /* 0x6240131500087882 */ /* 0x000fe20000000000 */
[----:B------:R-:W-:-:S06]  /*03a0*/  UMOV UR9, 0x3ec71dee ;  /* 0x3ec71dee00097882 */ /* 0x000fcc0000000000 */
[----:B------:R-:W-:Y:S01]  /*03b0*/  DFMA R12, R10, R12, UR8 ;  /* 0x000000080a0c7e2b */ /* 0x000fe2000800000c */
        /* <DEDUP_REMOVED lines=20> */
[----:B------:R-:W-:-:S08]  /*0500*/  DFMA R12, R10, R12, UR8 ;  /* 0x000000080a0c7e2b */ /* 0x000fd0000800000c */
[----:B------:R-:W-:-:S08]  /*0510*/  DFMA R12, R10, R12, 1 ;  /* 0x3ff000000a0c742b */ /* 0x000fd0000000000c */
[----:B------:R-:W-:-:S10]  /*0520*/  DFMA R10, R10, R12, 1 ;  /* 0x3ff000000a0a742b */ /* 0x000fd4000000000c */
[----:B------:R-:W-:Y:S02]  /*0530*/  IMAD R13, R6, 0x100000, R11 ;  /* 0x00100000060d7824 */ /* 0x000fe400078e020b */
[----:B------:R-:W-:Y:S01]  /*0540*/  IMAD.MOV.U32 R12, RZ, RZ, R10 ;  /* 0x000000ffff0c7224 */ /* 0x000fe200078e000a */
[----:B------:R-:W-:Y:S06]  /*0550*/  @!P0 BRA `(.L_x_71) ;  /* 0x0000000000348947 */ /* 0x000fec0003800000 */
[----:B------:R-:W-:Y:S01]  /*0560*/  FSETP.GEU.AND P1, PT, |R3|, 4.2275390625, PT ;  /* 0x408748000300780b */ /* 0x000fe20003f2e200 */
[C---:B------:R-:W-:Y:S02]  /*0570*/  DADD R12, R2.reuse, +INF ;  /* 0x7ff00000020c7429 */ /* 0x040fe40000000000 */
[----:B------:R-:W-:-:S08]  /*0580*/  DSETP.GEU.AND P0, PT, R2, RZ, PT ;  /* 0x000000ff0200722a */ /* 0x000fd00003f0e000 */
[----:B------:R-:W-:Y:S02]  /*0590*/  FSEL R12, R12, RZ, P0 ;  /* 0x000000ff0c0c7208 */ /* 0x000fe40000000000 */
[----:B------:R-:W-:Y:S01]  /*05a0*/  @!P1 LEA.HI R7, R6, R6, RZ, 0x1 ;  /* 0x0000000606079211 */ /* 0x000fe200078f08ff */
[----:B------:R-:W-:Y:S01]  /*05b0*/  @!P1 IMAD.MOV.U32 R2, RZ, RZ, R10 ;  /* 0x000000ffff029224 */ /* 0x000fe200078e000a */
[----:B------:R-:W-:Y:S02]  /*05c0*/  FSEL R13, R13, RZ, P0 ;  /* 0x000000ff0d0d7208 */ /* 0x000fe40000000000 */
[----:B------:R-:W-:-:S05]  /*05d0*/  @!P1 SHF.R.S32.HI R7, RZ, 0x1, R7 ;  /* 0x00000001ff079819 */ /* 0x000fca0000011407 */
[----:B------:R-:W-:Y:S02]  /*05e0*/  @!P1 IMAD.IADD R6, R6, 0x1, -R7 ;  /* 0x0000000106069824 */ /* 0x000fe400078e0a07 */
[----:B------:R-:W-:-:S03]  /*05f0*/  @!P1 IMAD R3, R7, 0x100000, R11 ;  /* 0x0010000007039824 */ /* 0x000fc600078e020b */
[----:B------:R-:W-:Y:S01]  /*0600*/  @!P1 LEA R7, R6, 0x3ff00000, 0x14 ;  /* 0x3ff0000006079811 */ /* 0x000fe200078ea0ff */
[----:B------:R-:W-:-:S06]  /*0610*/  @!P1 IMAD.MOV.U32 R6, RZ, RZ, RZ ;  /* 0x000000ffff069224 */ /* 0x000fcc00078e00ff */
[----:B------:R-:W-:-:S11]  /*0620*/  @!P1 DMUL R12, R2, R6 ;  /* 0x00000006020c9228 */ /* 0x000fd60000000000 */
.L_x_71:
[----:B------:R-:W-:Y:S05]  /*0630*/  BSYNC.RECONVERGENT B0 ;  /* 0x0000000000007941 */ /* 0x000fea0003800200 */
.L_x_70:
[----:B------:R-:W0:Y:S01]  /*0640*/  LDCU.64 UR8, c[0x0][0x390] ;  /* 0x00007200ff0877ac */ /* 0x000e220008000a00 */
[----:B------:R-:W1:Y:S01]  /*0650*/  LDCU.64 UR10, c[0x0][0x388] ;  /* 0x00007100ff0a77ac */ /* 0x000e620008000a00 */
[C---:B0-----:R-:W-:Y:S02]  /*0660*/  IADD3 R14, P0, PT, R0.reuse, UR8, RZ ;  /* 0x00000008000e7c10 */ /* 0x041fe4000ff1e0ff */
[----:B-1----:R-:W-:Y:S02]  /*0670*/  IADD3 R6, P1, PT, R0, UR10, RZ ;  /* 0x0000000a00067c10 */ /* 0x002fe4000ff3e0ff */
[C---:B------:R-:W-:Y:S02]  /*0680*/  IADD3.X R15, PT, PT, R8.reuse, UR9, RZ, P0, !PT ;  /* 0x00000009080f7c10 */ /* 0x040fe400087fe4ff */
[----:B------:R-:W-:-:S03]  /*0690*/  IADD3.X R7, PT, PT, R8, UR11, RZ, P1, !PT ;  /* 0x0000000b08077c10 */ /* 0x000fc60008ffe4ff */
[----:B------:R0:W-:Y:S04]  /*06a0*/  STG.E.64 desc[UR6][R14.64], R12 ;  /* 0x0000000c0e007986 */ /* 0x0001e8000c101b06 */
[----:B------:R-:W2:Y:S01]  /*06b0*/  LDG.E.64 R10, desc[UR6][R6.64] ;  /* 0x00000006060a7981 */ /* 0x000ea2000c1e1b00 */
[----:B------:R-:W1:Y:S01]  /*06c0*/  MUFU.RCP64H R3, 100 ;  /* 0x4059000000037908 */ /* 0x000e620000001800 */
[----:B------:R-:W-:Y:S01]  /*06d0*/  IMAD.MOV.U32 R16, RZ, RZ, 0x0 ;  /* 0x00000000ff107424 */ /* 0x000fe200078e00ff */
[----:B------:R-:W-:Y:S01]  /*06e0*/  BSSY.RECONVERGENT B0, `(.L_x_72) ;  /* 0x0000014000007945 */ /* 0x000fe20003800200 */
[----:B------:R-:W-:Y:S02]  /*06f0*/  IMAD.MOV.U32 R17, RZ, RZ, 0x40590000 ;  /* 0x40590000ff117424 */ /* 0x000fe400078e00ff */
[----:B------:R-:W-:-:S06]  /*0700*/  IMAD.MOV.U32 R2, RZ, RZ, 0x1 ;  /* 0x00000001ff027424 */ /* 0x000fcc00078e00ff */
[----:B-1----:R-:W-:-:S08]  /*0710*/  DFMA R18, R2, -R16, 1 ;  /* 0x3ff000000212742b */ /* 0x002fd00000000810 */
[----:B------:R-:W-:-:S08]  /*0720*/  DFMA R18, R18, R18, R18 ;  /* 0x000000121212722b */ /* 0x000fd00000000012 */
[----:B------:R-:W-:-:S08]  /*0730*/  DFMA R18, R2, R18, R2 ;  /* 0x000000120212722b */ /* 0x000fd00000000002 */
[----:B------:R-:W-:-:S08]  /*0740*/  DFMA R16, R18, -R16, 1 ;  /* 0x3ff000001210742b */ /* 0x000fd00000000810 */
[----:B------:R-:W-:-:S08]  /*0750*/  DFMA R16, R18, R16, R18 ;  /* 0x000000101210722b */ /* 0x000fd00000000012 */
[----:B--2---:R-:W-:Y:S01]  /*0760*/  DMUL R2, R16, R10 ;  /* 0x0000000a10027228 */ /* 0x004fe20000000000 */
[----:B------:R-:W-:-:S07]  /*0770*/  FSETP.GEU.AND P1, PT, |R11|, 6.5827683646048100446e-37, PT ;  /* 0x036000000b00780b */ /* 0x000fce0003f2e200 */
[----:B0-----:R-:W-:-:S08]  /*0780*/  DFMA R12, R2, -100, R10 ;  /* 0xc0590000020c782b */ /* 0x001fd0000000000a */
        /* <DEDUP_REMOVED lines=9> */
.L_x_73:
[----:B------:R-:W-:Y:S05]  /*0820*/  BSYNC.RECONVERGENT B0 ;  /* 0x0000000000007941 */ /* 0x000fea0003800200 */
.L_x_72:
        /* <DEDUP_REMOVED lines=59> */
.L_x_75:
[----:B------:R-:W-:Y:S05]  /*0be0*/  BSYNC.RECONVERGENT B0 ;  /* 0x0000000000007941 */ /* 0x000fea0003800200 */
.L_x_74:
[----:B------:R-:W0:Y:S02]  /*0bf0*/  LDCU.64 UR8, c[0x0][0x398] ;  /* 0x00007300ff0877ac */ /* 0x000e240008000a00 */
[----:B0-----:R-:W-:-:S04]  /*0c00*/  IADD3 R14, P0, PT, R0, UR8, RZ ;  /* 0x00000008000e7c10 */ /* 0x001fc8000ff1e0ff */
[----:B------:R-:W-:-:S05]  /*0c10*/  IADD3.X R15, PT, PT, R8, UR9, RZ, P0, !PT ;  /* 0x00000009080f7c10 */ /* 0x000fca00087fe4ff */
[----:B------:R0:W-:Y:S04]  /*0c20*/  STG.E.64 desc[UR6][R14.64], R12 ;  /* 0x0000000c0e007986 */ /* 0x0001e8000c101b06 */
[----:B------:R-:W2:Y:S01]  /*0c30*/  LDG.E.64 R4, desc[UR6][R4.64] ;  /* 0x0000000604047981 */ /* 0x000ea2000c1e1b00 */
[----:B------:R-:W1:Y:S01]  /*0c40*/  MUFU.RCP64H R3, -100 ;  /* 0xc059000000037908 */ /* 0x000e620000001800 */
[----:B------:R-:W-:Y:S01]  /*0c50*/  IMAD.MOV.U32 R16, RZ, RZ, 0x0 ;  /* 0x00000000ff107424 */ /* 0x000fe200078e00ff */
[----:B------:R-:W-:Y:S01]  /*0c60*/  BSSY.RECONVERGENT B0, `(.L_x_76) ;  /* 0x0000014000007945 */ /* 0x000fe20003800200 */
[----:B------:R-:W-:Y:S02]  /*0c70*/  IMAD.MOV.U32 R17, RZ, RZ, 0x40590000 ;  /* 0x40590000ff117424 */ /* 0x000fe400078e00ff */
[----:B------:R-:W-:-:S06]  /*0c80*/  IMAD.MOV.U32 R2, RZ, RZ, 0x1 ;  /* 0x00000001ff027424 */ /* 0x000fcc00078e00ff */
[----:B-1----:R-:W-:-:S08]  /*0c90*/  DFMA R10, R2, R16, 1 ;  /* 0x3ff00000020a742b */ /* 0x002fd00000000010 */
[----:B------:R-:W-:-:S08]  /*0ca0*/  DFMA R10, R10, R10, R10 ;  /* 0x0000000a0a0a722b */ /* 0x000fd0000000000a */
[----:B------:R-:W-:-:S08]  /*0cb0*/  DFMA R10, R2, R10, R2 ;  /* 0x0000000a020a722b */ /* 0x000fd00000000002 */
[----:B------:R-:W-:-:S08]  /*0cc0*/  DFMA R2, R10, R16, 1 ;  /* 0x3ff000000a02742b */ /* 0x000fd00000000010 */
[----:B------:R-:W-:-:S08]  /*0cd0*/  DFMA R2, R10, R2, R10 ;  /* 0x000000020a02722b */ /* 0x000fd0000000000a */
[----:B--2---:R-:W-:Y:S01]  /*0ce0*/  DMUL R10, R4, R2 ;  /* 0x00000002040a7228 */ /* 0x004fe20000000000 */
[----:B------:R-:W-:-:S07]  /*0cf0*/  FSETP.GEU.AND P1, PT, |R5|, 6.5827683646048100446e-37, PT ;  /* 0x036000000500780b */ /* 0x000fce0003f2e200 */
[----:B0-----:R-:W-:-:S08]  /*0d00*/  DFMA R12, R10, 100, R4 ;  /* 0x405900000a0c782b */ /* 0x001fd00000000004 */
[----:B------:R-:W-:-:S10]  /*0d10*/  DFMA R2, R2, R12, R10 ;  /* 0x0000000c0202722b */ /* 0x000fd4000000000a */
[----:B------:R-:W-:-:S05]  /*0d20*/  FFMA R9, RZ, -3.390625, R3 ;  /* 0xc0590000ff097823 */ /* 0x000fca0000000003 */
[----:B------:R-:W-:-:S13]  /*0d30*/  FSETP.GT.AND P0, PT, |R9|, 1.469367938527859385e-39, PT ;  /* 0x001000000900780b */ /* 0x000fda0003f04200 */
[----:B------:R-:W-:Y:S05]  /*0d40*/  @P0 BRA P1, `(.L_x_77) ;  /* 0x0000000000140947 */ /* 0x000fea0000800000 */
[----:B------:R-:W-:Y:S01]  /*0d50*/  IMAD.MOV.U32 R12, RZ, RZ, R4 ;  /* 0x000000ffff0c7224 */ /* 0x000fe200078e0004 */
[----:B------:R-:W-:Y:S01]  /*0d60*/  MOV R18, 0xda0 ;  /* 0x00000da000127802 */ /* 0x000fe20000000f00 */
[----:B------:R-:W-:Y:S02]  /*0d70*/  IMAD.MOV.U32 R13, RZ, RZ, R5 ;  /* 0x000000ffff0d7224 */ /* 0x000fe400078e0005 */
[----:B------:R-:W-:-:S07]  /*0d80*/  IMAD.MOV.U32 R3, RZ, RZ, -0x3fa70000 ;  /* 0xc0590000ff037424 */ /* 0x000fce00078e00ff */
[----:B------:R-:W-:Y:S05]  /*0d90*/  CALL.REL.NOINC `($__internal_1_$__cuda_sm20_div_rn_f64_full) ;  /* 0x0000000800687944 */ /* 0x000fea0003c00000 */
.L_x_77:
[----:B------:R-:W-:Y:S05]  /*0da0*/  BSYNC.RECONVERGENT B0 ;  /* 0x0000000000007941 */ /* 0x000fea0003800200 */
.L_x_76:
        /* <DEDUP_REMOVED lines=53> */
[----:B------:R-:W-:-:S04]  /*1100*/  @!P1 SHF.R.S32.HI R5, RZ, 0x1, R5 ;  /* 0x00000001ff059819 */ /* 0x000fc80000011405 */
[----:B------:R-:W-:Y:S01]  /*1110*/  @!P1 IADD3 R4, PT, PT, R4, -R5, RZ ;  /* 0x8000000504049210 */ /* 0x000fe20007ffe0ff */
[----:B------:R-:W-:-:S03]  /*1120*/  @!P1 IMAD R3, R5, 0x100000, R13 ;  /* 0x0010000005039824 */ /* 0x000fc600078e020d */
[----:B------:R-:W-:Y:S01]  /*1130*/  @!P1 LEA R5, R4, 0x3ff00000, 0x14 ;  /* 0x3ff0000004059811 */ /* 0x000fe200078ea0ff */
[----:B------:R-:W-:-:S06]  /*1140*/  @!P1 IMAD.MOV.U32 R4, RZ, RZ, RZ ;  /* 0x000000ffff049224 */ /* 0x000fcc00078e00ff */
[----:B------:R-:W-:-:S11]  /*1150*/  @!P1 DMUL R10, R2, R4 ;  /* 0x00000004020a9228 */ /* 0x000fd60000000000 */
.L_x_79:
[----:B------:R-:W-:Y:S05]  /*1160*/  BSYNC.RECONVERGENT B0 ;  /* 0x0000000000007941 */ /* 0x000fea0003800200 */
.L_x_78:
        /* <DEDUP_REMOVED lines=27> */
.L_x_81:
[----:B------:R-:W-:Y:S05]  /*1320*/  BSYNC.RECONVERGENT B0 ;  /* 0x0000000000007941 */ /* 0x000fea0003800200 */
.L_x_80:
        /* <DEDUP_REMOVED lines=59> */
.L_x_83:
[----:B------:R-:W-:Y:S05]  /*16e0*/  BSYNC.RECONVERGENT B0 ;  /* 0x0000000000007941 */ /* 0x000fea0003800200 */
.L_x_82:
[----:B------:R-:W0:Y:S02]  /*16f0*/  LDCU.64 UR4, c[0x0][0x3a8] ;  /* 0x00007500ff0477ac */ /* 0x000e240008000a00 */
[----:B0-----:R-:W-:-:S04]  /*1700*/  IADD3 R2, P0, PT, R0, UR4, RZ ;  /* 0x0000000400027c10 */ /* 0x001fc8000ff1e0ff */
[----:B------:R-:W-:-:S05]  /*1710*/  IADD3.X R3, PT, PT, R8, UR5, RZ, P0, !PT ;  /* 0x0000000508037c10 */ /* 0x000fca00087fe4ff */
[----:B------:R-:W-:Y:S01]  /*1720*/  STG.E.64 desc[UR6][R2.64], R6 ;  /* 0x0000000602007986 */ /* 0x000fe2000c101b06 */
[----:B------:R-:W-:Y:S05]  /*1730*/  EXIT ;  /* 0x000000000000794d */ /* 0x000fea0003800000 */
        .weak           $__internal_1_$__cuda_sm20_div_rn_f64_full
        .type           $__internal_1_$__cuda_sm20_div_rn_f64_full,@function
        .size           $__internal_1_$__cuda_sm20_div_rn_f64_full,(.L_x_142 - $__internal_1_$__cuda_sm20_div_rn_f64_full)
$__internal_1_$__cuda_sm20_div_rn_f64_full:
[C---:B------:R-:W-:Y:S01]  /*1740*/  FSETP.GEU.AND P0, PT, |R3|.reuse, 1.469367938527859385e-39, PT ;  /* 0x001000000300780b */ /* 0x040fe20003f0e200 */
[----:B------:R-:W-:Y:S01]  /*1750*/  IMAD.U32 R2, RZ, RZ, UR4 ;  /* 0x00000004ff027e24 */ /* 0x000fe2000f8e00ff */
[----:B------:R-:W-:Y:S01]  /*1760*/  LOP3.LUT R9, R3, 0x800fffff, RZ, 0xc0, !PT ;  /* 0x800fffff03097812 */ /* 0x000fe200078ec0ff */
[----:B------:R-:W-:Y:S01]  /*1770*/  IMAD.U32 R10, RZ, RZ, UR4 ;  /* 0x00000004ff0a7e24 */ /* 0x000fe2000f8e00ff */
[----:B------:R-:W-:Y:S01]  /*1780*/  FSETP.GEU.AND P2, PT, |R13|, 1.469367938527859385e-39, PT ;  /* 0x001000000d00780b */ /* 0x000fe20003f4e200 */
[----:B------:R-:W-:Y:S01]  /*1790*/  IMAD.MOV.U32 R20, RZ, RZ, 0x1 ;  /* 0x00000001ff147424 */ /* 0x000fe200078e00ff */
[----:B------:R-:W-:Y:S01]  /*17a0*/  LOP3.LUT R11, R9, 0x3ff00000, RZ, 0xfc, !PT ;  /* 0x3ff00000090b7812 */ /* 0x000fe200078efcff */
[----:B------:R-:W-:Y:S01]  /*17b0*/  BSSY.RECONVERGENT B1, `(.L_x_84) ;  /* 0x0000052000017945 */ /* 0x000fe20003800200 */
[----:B------:R-:W-:Y:S02]  /*17c0*/  LOP3.LUT R16, R13, 0x7ff00000, RZ, 0xc0, !PT ;  /* 0x7ff000000d107812 */ /* 0x000fe400078ec0ff */
[----:B------:R-:W-:-:S03]  /*17d0*/  LOP3.LUT R17, R3, 0x7ff00000, RZ, 0xc0, !PT ;  /* 0x7ff0000003117812 */ /* 0x000fc600078ec0ff */
[----:B------:R-:W-:Y:S01]  /*17e0*/  @!P0 DMUL R10, R2, 8.98846567431157953865e+307 ;  /* 0x7fe00000020a8828 */ /* 0x000fe20000000000 */
[C---:B------:R-:W-:Y:S01]  /*17f0*/  ISETP.GE.U32.AND P1, PT, R16.reuse, R17, PT ;  /* 0x000000111000720c */ /* 0x040fe20003f26070 */
[----:B------:R-:W-:Y:S02]  /*1800*/  IMAD.MOV.U32 R26, RZ, RZ, R17 ;  /* 0x000000ffff1a7224 */ /* 0x000fe400078e0011 */
[----:B------:R-:W-:Y:S01]  /*1810*/  @!P2 LOP3.LUT R9, R3, 0x7ff00000, RZ, 0xc0, !PT ;  /* 0x7ff000000309a812 */ /* 0x000fe200078ec0ff */
[----:B------:R-:W-:Y:S01]  /*1820*/  @!P2 IMAD.MOV.U32 R24, RZ, RZ, RZ ;  /* 0x000000ffff18a224 */ /* 0x000fe200078e00ff */
[----:B------:R-:W0:Y:S02]  /*1830*/  MUFU.RCP64H R21, R11 ;  /* 0x0000000b00157308 */ /* 0x000e240000001800 */
[----:B------:R-:W-:Y:S01]  /*1840*/  @!P2 ISETP.GE.U32.AND P3, PT, R16, R9, PT ;  /* 0x000000091000a20c */ /* 0x000fe20003f66070 */
[----:B------:R-:W-:Y:S01]  /*1850*/  IMAD.MOV.U32 R9, RZ, RZ, 0x1ca00000 ;  /* 0x1ca00000ff097424 */ /* 0x000fe200078e00ff */
[----:B------:R-:W-:-:S04]  /*1860*/  @!P0 LOP3.LUT R26, R11, 0x7ff00000, RZ, 0xc0, !PT ;  /* 0x7ff000000b1a8812 */ /* 0x000fc800078ec0ff */
[----:B------:R-:W-:-:S04]  /*1870*/  @!P2 SEL R19, R9, 0x63400000, !P3 ;  /* 0x634000000913a807 */ /* 0x000fc80005800000 */
[----:B------:R-:W-:-:S04]  /*1880*/  @!P2 LOP3.LUT R19, R19, 0x80000000, R13, 0xf8, !PT ;  /* 0x800000001313a812 */ /* 0x000fc800078ef80d */
[----:B------:R-:W-:Y:S01]  /*1890*/  @!P2 LOP3.LUT R25, R19, 0x100000, RZ, 0xfc, !PT ;  /* 0x001000001319a812 */ /* 0x000fe200078efcff */
[----:B0-----:R-:W-:Y:S01]  /*18a0*/  DFMA R14, R20, -R10, 1 ;  /* 0x3ff00000140e742b */ /* 0x001fe2000000080a */
[----:B------:R-:W-:-:S07]  /*18b0*/  IMAD.MOV.U32 R19, RZ, RZ, R16 ;  /* 0x000000ffff137224 */ /* 0x000fce00078e0010 */
[----:B------:R-:W-:-:S08]  /*18c0*/  DFMA R14, R14, R14, R14 ;  /* 0x0000000e0e0e722b */ /* 0x000fd0000000000e */
[----:B------:R-:W-:Y:S01]  /*18d0*/  DFMA R20, R20, R14, R20 ;  /* 0x0000000e1414722b */ /* 0x000fe20000000014 */
[----:B------:R-:W-:Y:S02]  /*18e0*/  SEL R15, R9, 0x63400000, !P1 ;  /* 0x63400000090f7807 */ /* 0x000fe40004800000 */
[----:B------:R-:W-:Y:S02]  /*18f0*/  MOV R14, R12 ;  /* 0x0000000c000e7202 */ /* 0x000fe40000000f00 */
[----:B------:R-:W-:-:S03]  /*1900*/  LOP3.LUT R15, R15, 0x800fffff, R13, 0xf8, !PT ;  /* 0x800fffff0f0f7812 */ /* 0x000fc600078ef80d */
[----:B------:R-:W-:-:S03]  /*1910*/  DFMA R22, R20, -R10, 1 ;  /* 0x3ff000001416742b */ /* 0x000fc6000000080a */
[----:B------:R-:W-:-:S05]  /*1920*/  @!P2 DFMA R14, R14, 2, -R24 ;  /* 0x400000000e0ea82b */ /* 0x000fca0000000818 */
[----:B------:R-:W-:-:S05]  /*1930*/  DFMA R22, R20, R22, R20 ;  /* 0x000000161416722b */ /* 0x000fca0000000014 */
[----:B------:R-:W-:-:S03]  /*1940*/  @!P2 LOP3.LUT R19, R15, 0x7ff00000, RZ, 0xc0, !PT ;  /* 0x7ff000000f13a812 */ /* 0x000fc600078ec0ff */
[----:B------:R-:W-:Y:S02]  /*1950*/  DMUL R20, R22, R14 ;  /* 0x0000000e16147228 */ /* 0x000fe40000000000 */
[----:B------:R-:W-:-:S05]  /*1960*/  VIADD R17, R19, 0xffffffff ;  /* 0xffffffff13117836 */ /* 0x000fca0000000000 */
[----:B------:R-:W-:Y:S01]  /*1970*/  ISETP.GT.U32.AND P0, PT, R17, 0x7feffffe, PT ;  /* 0x7feffffe1100780c */ /* 0x000fe20003f04070 */
[----:B------:R-:W-:Y:S01]  /*1980*/  VIADD R17, R26, 0xffffffff ;  /* 0xffffffff1a117836 */ /* 0x000fe20000000000 */
[----:B------:R-:W-:-:S04]  /*1990*/  DFMA R24, R20, -R10, R14 ;  /* 0x8000000a1418722b */ /* 0x000fc8000000000e */
[----:B------:R-:W-:-:S04]  /*19a0*/  ISETP.GT.U32.OR P0, PT, R17, 0x7feffffe, P0 ;  /* 0x7feffffe1100780c */ /* 0x000fc80000704470 */
[----:B------:R-:W-:-:S09]  /*19b0*/  DFMA R24, R22, R24, R20 ;  /* 0x000000181618722b */ /* 0x000fd20000000014 */
[----:B------:R-:W-:Y:S05]  /*19c0*/  @P0 BRA `(.L_x_85) ;  /* 0x00000000006c0947 */ /* 0x000fea0003800000 */
[----:B------:R-:W-:-:S04]  /*19d0*/  LOP3.LUT R13, R3, 0x7ff00000, RZ, 0xc0, !PT ;  /* 0x7ff00000030d7812 */ /* 0x000fc800078ec0ff */
[CC--:B------:R-:W-:Y:S02]  /*19e0*/  VIADDMNMX R12, R16.reuse, -R13.reuse, 0xb9600000, !PT ;  /* 0xb9600000100c7446 */ /* 0x0c0fe4000780090d */
[----:B------:R-:W-:Y:S02]  /*19f0*/  ISETP.GE.U32.AND P0, PT, R16, R13, PT ;  /* 0x0000000d1000720c */ /* 0x000fe40003f06070 */
[----:B------:R-:W-:Y:S02]  /*1a00*/  VIMNMX R12, PT, PT, R12, 0x46a00000, PT ;  /* 0x46a000000c0c7848 */ /* 0x000fe40003fe0100 */
[----:B------:R-:W-:-:S05]  /*1a10*/  SEL R9, R9, 0x63400000, !P0 ;  /* 0x6340000009097807 */ /* 0x000fca0004000000 */
[----:B------:R-:W-:Y:S02]  /*1a20*/  IMAD.IADD R9, R12, 0x1, -R9 ;  /* 0x000000010c097824 */ /* 0x000fe400078e0a09 */
[----:B------:R-:W-:Y:S02]  /*1a30*/  IMAD.MOV.U32 R12, RZ, RZ, RZ ;  /* 0x000000ffff0c7224 */ /* 0x000fe400078e00ff */
[----:B------:R-:W-:-:S06]  /*1a40*/  VIADD R13, R9, 0x7fe00000 ;  /* 0x7fe00000090d7836 */ /* 0x000fcc0000000000 */
[----:B------:R-:W-:-:S10]  /*1a50*/  DMUL R16, R24, R12 ;  /* 0x0000000c18107228 */ /* 0x000fd40000000000 */
[----:B------:R-:W-:-:S13]  /*1a60*/  FSETP.GTU.AND P0, PT, |R17|, 1.469367938527859385e-39, PT ;  /* 0x001000001100780b */ /* 0x000fda0003f0c200 */
[----:B------:R-:W-:Y:S05]  /*1a70*/  @P0 BRA `(.L_x_86) ;  /* 0x0000000000940947 */ /* 0x000fea0003800000 */
[----:B------:R-:W-:Y:S01]  /*1a80*/  DFMA R10, R24, -R10, R14 ;  /* 0x8000000a180a722b */ /* 0x000fe2000000000e */
[----:B------:R-:W-:-:S09]  /*1a90*/  IMAD.MOV.U32 R12, RZ, RZ, RZ ;  /* 0x000000ffff0c7224 */ /* 0x000fd200078e00ff */
[C---:B------:R-:W-:Y:S02]  /*1aa0*/  FSETP.NEU.AND P0, PT, R11.reuse, RZ, PT ;  /* 0x000000ff0b00720b */ /* 0x040fe40003f0d000 */
[----:B------:R-:W-:-:S04]  /*1ab0*/  LOP3.LUT R15, R11, 0x80000000, R3, 0x48, !PT ;  /* 0x800000000b0f7812 */ /* 0x000fc800078e4803 */
[----:B------:R-:W-:-:S07]  /*1ac0*/  LOP3.LUT R13, R15, R13, RZ, 0xfc, !PT ;  /* 0x0000000d0f0d7212 */ /* 0x000fce00078efcff */
[----:B------:R-:W-:Y:S05]  /*1ad0*/  @!P0 BRA `(.L_x_86) ;  /* 0x00000000007c8947 */ /* 0x000fea0003800000 */
[----:B------:R-:W-:Y:S01]  /*1ae0*/  IMAD.MOV R3, RZ, RZ, -R9 ;  /* 0x000000ffff037224 */ /* 0x000fe200078e0a09 */
[----:B------:R-:W-:Y:S01]  /*1af0*/  DMUL.RP R12, R24, R12 ;  /* 0x0000000c180c7228 */ /* 0x000fe20000008000 */
[----:B------:R-:W-:Y:S01]  /*1b00*/  IMAD.MOV.U32 R2, RZ, RZ, RZ ;  /* 0x000000ffff027224 */ /* 0x000fe200078e00ff */
[----:B------:R-:W-:-:S05]  /*1b10*/  IADD3 R9, PT, PT, -R9, -0x43300000, RZ ;  /* 0xbcd0000009097810 */ /* 0x000fca0007ffe1ff */
[----:B------:R-:W-:-:S03]  /*1b20*/  DFMA R2, R16, -R2, R24 ;  /* 0x800000021002722b */ /* 0x000fc60000000018 */
[----:B------:R-:W-:-:S07]  /*1b30*/  LOP3.LUT R15, R13, R15, RZ, 0x3c, !PT ;  /* 0x0000000f0d0f7212 */ /* 0x000fce00078e3cff */
[----:B------:R-:W-:-:S04]  /*1b40*/  FSETP.NEU.AND P0, PT, |R3|, R9, PT ;  /* 0x000000090300720b */ /* 0x000fc80003f0d200 */
[----:B------:R-:W-:Y:S02]  /*1b50*/  FSEL R16, R12, R16, !P0 ;  /* 0x000000100c107208 */ /* 0x000fe40004000000 */
[----:B------:R-:W-:Y:S01]  /*1b60*/  FSEL R17, R15, R17, !P0 ;  /* 0x000000110f117208 */ /* 0x000fe20004000000 */
[----:B------:R-:W-:Y:S06]  /*1b70*/  BRA `(.L_x_86) ;  /* 0x0000000000547947 */ /* 0x000fec0003800000 */
.L_x_85:
[----:B------:R-:W-:-:S14]  /*1b80*/  DSETP.NAN.AND P0, PT, R12, R12, PT ;  /* 0x0000000c0c00722a */ /* 0x000fdc0003f08000 */
[----:B------:R-:W-:Y:S05]  /*1b90*/  @P0 BRA `(.L_x_87) ;  /* 0x0000000000440947 */ /* 0x000fea0003800000 */
[----:B------:R-:W-:-:S14]  /*1ba0*/  DSETP.NAN.AND P0, PT, R2, R2, PT ;  /* 0x000000020200722a */ /* 0x000fdc0003f08000 */
[----:B------:R-:W-:Y:S05]  /*1bb0*/  @P0 BRA `(.L_x_88) ;  /* 0x0000000000300947 */ /* 0x000fea0003800000 */
[----:B------:R-:W-:Y:S01]  /*1bc0*/  ISETP.NE.AND P0, PT, R19, R26, PT ;  /* 0x0000001a1300720c */ /* 0x000fe20003f05270 */
[----:B------:R-:W-:Y:S02]  /*1bd0*/  IMAD.MOV.U32 R16, RZ, RZ, 0x0 ;  /* 0x00000000ff107424 */ /* 0x000fe400078e00ff */
[----:B------:R-:W-:-:S10]  /*1be0*/  IMAD.MOV.U32 R17, RZ, RZ, -0x80000 ;  /* 0xfff80000ff117424 */ /* 0x000fd400078e00ff */
[----:B------:R-:W-:Y:S05]  /*1bf0*/  @!P0 BRA `(.L_x_86) ;  /* 0x0000000000348947 */ /* 0x000fea0003800000 */
[----:B------:R-:W-:Y:S02]  /*1c00*/  ISETP.NE.AND P0, PT, R19, 0x7ff00000, PT ;  /* 0x7ff000001300780c */ /* 0x000fe40003f05270 */
[----:B------:R-:W-:Y:S02]  /*1c10*/  LOP3.LUT R17, R13, 0x80000000, R3, 0x48, !PT ;  /* 0x800000000d117812 */ /* 0x000fe400078e4803 */
[----:B------:R-:W-:-:S13]  /*1c20*/  ISETP.EQ.OR P0, PT, R26, RZ, !P0 ;  /* 0x000000ff1a00720c */ /* 0x000fda0004702670 */
[----:B------:R-:W-:Y:S01]  /*1c30*/  @P0 LOP3.LUT R2, R17, 0x7ff00000, RZ, 0xfc, !PT ;  /* 0x7ff0000011020812 */ /* 0x000fe200078efcff */
[----:B------:R-:W-:Y:S02]  /*1c40*/  @!P0 IMAD.MOV.U32 R16, RZ, RZ, RZ ;  /* 0x000000ffff108224 */ /* 0x000fe400078e00ff */
[----:B------:R-:W-:Y:S02]  /*1c50*/  @P0 IMAD.MOV.U32 R16, RZ, RZ, RZ ;  /* 0x000000ffff100224 */ /* 0x000fe400078e00ff */
[----:B------:R-:W-:Y:S01]  /*1c60*/  @P0 IMAD.MOV.U32 R17, RZ, RZ, R2 ;  /* 0x000000ffff110224 */ /* 0x000fe200078e0002 */
[----:B------:R-:W-:Y:S06]  /*1c70*/  BRA `(.L_x_86) ;  /* 0x0000000000147947 */ /* 0x000fec0003800000 */
.L_x_88:
[----:B------:R-:W-:Y:S01]  /*1c80*/  LOP3.LUT R17, R3, 0x80000, RZ, 0xfc, !PT ;  /* 0x0008000003117812 */ /* 0x000fe200078efcff */
[----:B------:R-:W-:Y:S01]  /*1c90*/  IMAD.MOV.U32 R16, RZ, RZ, R2 ;  /* 0x000000ffff107224 */ /* 0x000fe200078e0002 */
[----:B------:R-:W-:Y:S06]  /*1ca0*/  BRA `(.L_x_86) ;  /* 0x0000000000087947 */ /* 0x000fec0003800000 */
.L_x_87:
[----:B------:R-:W-:Y:S01]  /*1cb0*/  LOP3.LUT R17, R13, 0x80000, RZ, 0xfc, !PT ;  /* 0x000800000d117812 */ /* 0x000fe200078efcff */
[----:B------:R-:W-:-:S07]  /*1cc0*/  IMAD.MOV.U32 R16, RZ, RZ, R12 ;  /* 0x000000ffff107224 */ /* 0x000fce00078e000c */
.L_x_86:
[----:B------:R-:W-:Y:S05]  /*1cd0*/  BSYNC.RECONVERGENT B1 ;  /* 0x0000000000017941 */ /* 0x000fea0003800200 */
.L_x_84:
[----:B------:R-:W-:Y:S02]  /*1ce0*/  IMAD.MOV.U32 R19, RZ, RZ, 0x0 ;  /* 0x00000000ff137424 */ /* 0x000fe400078e00ff */
[----:B------:R-:W-:Y:S02]  /*1cf0*/  IMAD.MOV.U32 R2, RZ, RZ, R16 ;  /* 0x000000ffff027224 */ /* 0x000fe400078e0010 */
[----:B------:R-:W-:Y:S01]  /*1d00*/  IMAD.MOV.U32 R3, RZ, RZ, R17 ;  /* 0x000000ffff037224 */ /* 0x000fe200078e0011 */
[----:B------:R-:W-:Y:S06]  /*1d10*/  RET.REL.NODEC R18 `(_Z22compute_pin_exp_kernelPdS_S_S_S_S_m) ;  /* 0xffffffe012b87950 */ /* 0x000fec0003c3ffff */
.L_x_89:
        /* <DEDUP_REMOVED lines=14> */
.L_x_142:


//--------------------- .text._Z23compute_wire_exp_kernelPiS_S_PdS0_S0_S0_S0_S0_S0_S0_m --------------------------
	.section	.text._Z23compute_wire_exp_kernelPiS_S_PdS0_S0_S0_S0_S0_S0_S0_m,"ax",@progbits
	.align	128
        .global         _Z23compute_wire_exp_kernelPiS_S_PdS0_S0_S0_S0_S0_S0_S0_m
        .type           _Z23compute_wire_exp_kernelPiS_S_PdS0_S0_S0_S0_S0_S0_S0_m,@function
        .size           _Z23compute_wire_exp_kernelPiS_S_PdS0_S0_S0_S0_S0_S0_S0_m,(.L_x_148 - _Z23compute_wire_exp_kernelPiS_S_PdS0_S0_S0_S0_S0_S0_S0_m)
        .other          _Z23compute_wire_exp_kernelPiS_S_PdS0_S0_S0_S0_S0_S0_S0_m,@"STO_CUDA_ENTRY STV_DEFAULT"
_Z23compute_wire_exp_kernelPiS_S_PdS0_S0_S0_S0_S0_S0_S0_m:
.text._Z23compute_wire_exp_kernelPiS_S_PdS0_S0_S0_S0_S0_S0_S0_m:
        /* <DEDUP_REMOVED lines=9> */
[----:B------:R-:W0:Y:S01]  /*0090*/  LDCU.128 UR8, c[0x0][0x380] ;  /* 0x00007000ff0877ac */ /* 0x000e220008000c00 */
[----:B------:R-:W-:Y:S01]  /*00a0*/  IMAD.SHL.U32 R4, R0, 0x4, RZ ;  /* 0x0000000400047824 */ /* 0x000fe200078e00ff */
[----:B------:R-:W-:Y:S01]  /*00b0*/  SHF.R.U32.HI R5, RZ, 0x1e, R0 ;  /* 0x0000001eff057819 */ /* 0x000fe20000011600 */
[----:B------:R-:W1:Y:S03]  /*00c0*/  LDCU.64 UR4, c[0x0][0x358] ;  /* 0x00006b00ff0477ac */ /* 0x000e660008000a00 */
[C---:B0-----:R-:W-:Y:S02]  /*00d0*/  IADD3 R2, P0, PT, R4.reuse, UR8, RZ ;  /* 0x0000000804027c10 */ /* 0x041fe4000ff1e0ff */
[----:B------:R-:W-:Y:S02]  /*00e0*/  IADD3 R4, P1, PT, R4, UR10, RZ ;  /* 0x0000000a04047c10 */ /* 0x000fe4000ff3e0ff */
[----:B------:R-:W-:-:S02]  /*00f0*/  IADD3.X R3, PT, PT, R5, UR9, RZ, P0, !PT ;  /* 0x0000000905037c10 */ /* 0x000fc400087fe4ff */
[----:B------:R-:W-:-:S03]  /*0100*/  IADD3.X R5, PT, PT, R5, UR11, RZ, P1, !PT ;  /* 0x0000000b05057c10 */ /* 0x000fc60008ffe4ff */
[----:B-1----:R-:W2:Y:S04]  /*0110*/  LDG.E R19, desc[UR4][R2.64] ;  /* 0x0000000402137981 */ /* 0x002ea8000c1e1900 */
[----:B------:R-:W2:Y:S02]  /*0120*/  LDG.E R6, desc[UR4][R4.64] ;  /* 0x0000000404067981 */ /* 0x000ea4000c1e1900 */
[----:B--2---:R-:W-:-:S13]  /*0130*/  ISETP.GE.AND P0, PT, R19, R6, PT ;  /* 0x000000061300720c */ /* 0x004fda0003f06270 */
[----:B------:R-:W-:Y:S05]  /*0140*/  @P0 EXIT ;  /* 0x000000000000094d */ /* 0x000fea0003800000 */
[----:B------:R-:W0:Y:S01]  /*0150*/  LDCU.64 UR6, c[0x0][0x398] ;  /* 0x00007300ff0677ac */ /* 0x000e220008000a00 */
[----:B------:R-:W1:Y:S01]  /*0160*/  LDC.64 R6, c[0x0][0x390] ;  /* 0x0000e400ff067b82 */ /* 0x000e620000000a00 */
[----:B------:R-:W-:Y:S01]  /*0170*/  IMAD.SHL.U32 R16, R0, 0x8, RZ ;  /* 0x0000000800107824 */ /* 0x000fe200078e00ff */
[----:B------:R-:W-:Y:S01]  /*0180*/  SHF.R.U32.HI R0, RZ, 0x1d, R0 ;  /* 0x0000001dff007819 */ /* 0x000fe20000011600 */
[----:B------:R-:W2:Y:S01]  /*0190*/  LDCU.128 UR8, c[0x0][0x3a0] ;  /* 0x00007400ff0877ac */ /* 0x000ea20008000c00 */
[----:B------:R-:W3:Y:S04]  /*01a0*/  LDCU.64 UR12, c[0x0][0x3b0] ;  /* 0x00007600ff0c77ac */ /* 0x000ee80008000a00 */
[----:B------:R-:W4:Y:S01]  /*01b0*/  LDC.64 R8, c[0x0][0x3b8] ;  /* 0x0000ee00ff087b82 */ /* 0x000f220000000a00 */
[----:B0-----:R-:W-:-:S02]  /*01c0*/  IADD3 R14, P0, PT, R16, UR6, RZ ;  /* 0x00000006100e7c10 */ /* 0x001fc4000ff1e0ff */
[C---:B--2---:R-:W-:Y:S02]  /*01d0*/  IADD3 R10, P1, PT, R16.reuse, UR8, RZ ;  /* 0x00000008100a7c10 */ /* 0x044fe4000ff3e0ff */
[C---:B------:R-:W-:Y:S02]  /*01e0*/  IADD3 R12, P2, PT, R16.reuse, UR10, RZ ;  /* 0x0000000a100c7c10 */ /* 0x040fe4000ff5e0ff */
[----:B---3--:R-:W-:Y:S02]  /*01f0*/  IADD3 R16, P3, PT, R16, UR12, RZ ;  /* 0x0000000c10107c10 */ /* 0x008fe4000ff7e0ff */
[C---:B------:R-:W-:Y:S02]  /*0200*/  IADD3.X R11, PT, PT, R0.reuse, UR9, RZ, P1, !PT ;  /* 0x00000009000b7c10 */ /* 0x040fe40008ffe4ff */
[C---:B------:R-:W-:Y:S02]  /*0210*/  IADD3.X R13, PT, PT, R0.reuse, UR11, RZ, P2, !PT ;  /* 0x0000000b000d7c10 */ /* 0x040fe400097fe4ff */
[----:B------:R-:W-:-:S02]  /*0220*/  IADD3.X R15, PT, PT, R0, UR7, RZ, P0, !PT ;  /* 0x00000007000f7c10 */ /* 0x000fc400087fe4ff */
[----:B------:R-:W-:-:S07]  /*0230*/  IADD3.X R17, PT, PT, R0, UR13, RZ, P3, !PT ;  /* 0x0000000d00117c10 */ /* 0x000fce0009ffe4ff */
.L_x_93:
[----:B------:R-:W2:Y:S01]  /*0240*/  LDG.E R0, desc[UR4][R2.64] ;  /* 0x0000000402007981 */ /* 0x000ea2000c1e1900 */
[----:B------:R-:W-:Y:S01]  /*0250*/  BSSY.RECONVERGENT B0, `(.L_x_90) ;  /* 0x0000032000007945 */ /* 0x000fe20003800200 */
[----:B--2---:R-:W-:-:S13]  /*0260*/  ISETP.NE.AND P0, PT, R19, R0, PT ;  /* 0x000000001300720c */ /* 0x004fda0003f05270 */
[----:B------:R-:W-:Y:S05]  /*0270*/  @P0 BRA `(.L_x_91) ;  /* 0x0000000000500947 */ /* 0x000fea0003800000 */
[----:B-1----:R-:W-:Y:S01]  /*0280*/  IMAD.WIDE R20, R19, 0x4, R6 ;  /* 0x0000000413147825 */ /* 0x002fe200078e0206 */
[----:B------:R-:W0:Y:S04]  /*0290*/  LDC.64 R24, c[0x0][0x3c0] ;  /* 0x0000f000ff187b82 */ /* 0x000e280000000a00 */
[----:B------:R-:W4:Y:S02]  /*02a0*/  LDG.E R23, desc[UR4][R20.64] ;  /* 0x0000000414177981 */ /* 0x000f24000c1e1900 */
[----:B----4-:R-:W-:-:S06]  /*02b0*/  IMAD.WIDE R22, R23, 0x8, R8 ;  /* 0x0000000817167825 */ /* 0x010fcc00078e0208 */
[----:B------:R-:W2:Y:S04]  /*02c0*/  LDG.E.64 R22, desc[UR4][R22.64] ;  /* 0x0000000416167981 */ /* 0x000ea8000c1e1b00 */
[----:B--2---:R1:W-:Y:S04]  /*02d0*/  STG.E.64 desc[UR4][R14.64], R22 ;  /* 0x000000160e007986 */ /* 0x0043e8000c101b04 */
[----:B------:R-:W0:Y:S01]  /*02e0*/  LDG.E R27, desc[UR4][R20.64] ;  /* 0x00000004141b7981 */ /* 0x000e22000c1e1900 */
[----:B-1----:R-:W1:Y:S01]  /*02f0*/  LDC.64 R22, c[0x0][0x3d0] ;  /* 0x0000f400ff167b82 */ /* 0x002e620000000a00 */
[----:B0-----:R-:W-:-:S07]  /*0300*/  IMAD.WIDE R24, R27, 0x8, R24 ;  /* 0x000000081b187825 */ /* 0x001fce00078e0218 */
[----:B------:R-:W0:Y:S01]  /*0310*/  LDC.64 R26, c[0x0][0x3c8] ;  /* 0x0000f200ff1a7b82 */ /* 0x000e220000000a00 */
[----:B------:R-:W2:Y:S04]  /*0320*/  LDG.E.64 R24, desc[UR4][R24.64] ;  /* 0x0000000418187981 */ /* 0x000ea8000c1e1b00 */
[----:B--2---:R2:W-:Y:S04]  /*0330*/  STG.E.64 desc[UR4][R10.64], R24 ;  /* 0x000000180a007986 */ /* 0x0045e8000c101b04 */
[----:B------:R-:W0:Y:S02]  /*0340*/  LDG.E R29, desc[UR4][R20.64] ;  /* 0x00000004141d7981 */ /* 0x000e24000c1e1900 */
[----:B0-----:R-:W-:-:S06]  /*0350*/  IMAD.WIDE R26, R29, 0x8, R26 ;  /* 0x000000081d1a7825 */ /* 0x001fcc00078e021a */
[----:B------:R-:W3:Y:S04]  /*0360*/  LDG.E.64 R26, desc[UR4][R26.64] ;  /* 0x000000041a1a7981 */ /* 0x000ee8000c1e1b00 */
[----:B---3--:R2:W-:Y:S04]  /*0370*/  STG.E.64 desc[UR4][R12.64], R26 ;  /* 0x0000001a0c007986 */ /* 0x0085e8000c101b04 */
[----:B------:R-:W1:Y:S02]  /*0380*/  LDG.E R29, desc[UR4][R20.64] ;  /* 0x00000004141d7981 */ /* 0x000e64000c1e1900 */
[----:B-1----:R-:W-:-:S06]  /*0390*/  IMAD.WIDE R22, R29, 0x8, R22 ;  /* 0x000000081d167825 */ /* 0x002fcc00078e0216 */
[----:B------:R-:W5:Y:S01]  /*03a0*/  LDG.E.64 R22, desc[UR4][R22.64] ;  /* 0x0000000416167981 */ /* 0x000f62000c1e1b00 */
[----:B--2---:R-:W-:Y:S05]  /*03b0*/  BRA `(.L_x_92) ;  /* 0x00000000006c7947 */ /* 0x004fea0003800000 */
.L_x_91:
[----:B-1----:R-:W-:Y:S01]  /*03c0*/  IMAD.WIDE R20, R19, 0x4, R6 ;  /* 0x0000000413147825 */ /* 0x002fe200078e0206 */
[----:B------:R-:W2:Y:S01]  /*03d0*/  LDG.E.64 R24, desc[UR4][R14.64] ;  /* 0x000000040e187981 */ /* 0x000ea2000c1e1b00 */
[----:B------:R-:W0:Y:S03]  /*03e0*/  LDC.64 R26, c[0x0][0x3c0] ;  /* 0x0000f000ff1a7b82 */ /* 0x000e260000000a00 */
[----:B------:R-:W4:Y:S02]  /*03f0*/  LDG.E R23, desc[UR4][R20.64] ;  /* 0x0000000414177981 */ /* 0x000f24000c1e1900 */
[----:B----4-:R-:W-:-:S06]  /*0400*/  IMAD.WIDE R22, R23, 0x8, R8 ;  /* 0x0000000817167825 */ /* 0x010fcc00078e0208 */
[----:B------:R-:W2:Y:S02]  /*0410*/  LDG.E.64 R22, desc[UR4][R22.64] ;  /* 0x0000000416167981 */ /* 0x000ea4000c1e1b00 */
[----:B--2---:R-:W-:Y:S01]  /*0420*/  DADD R24, R22, R24 ;  /* 0x0000000016187229 */ /* 0x004fe20000000018 */
[----:B------:R-:W1:Y:S06]  /*0430*/  LDC.64 R22, c[0x0][0x3c8] ;  /* 0x0000f200ff167b82 */ /* 0x000e6c0000000a00 */
[----:B------:R2:W-:Y:S04]  /*0440*/  STG.E.64 desc[UR4][R14.64], R24 ;  /* 0x000000180e007986 */ /* 0x0005e8000c101b04 */
[----:B------:R-:W0:Y:S02]  /*0450*/  LDG.E R29, desc[UR4][R20.64] ;  /* 0x00000004141d7981 */ /* 0x000e24000c1e1900 */
[----:B0-----:R-:W-:-:S02]  /*0460*/  IMAD.WIDE R26, R29, 0x8, R26 ;  /* 0x000000081d1a7825 */ /* 0x001fc400078e021a */
[----:B------:R-:W3:Y:S04]  /*0470*/  LDG.E.64 R28, desc[UR4][R10.64] ;  /* 0x000000040a1c7981 */ /* 0x000ee8000c1e1b00 */
[----:B------:R-:W3:Y:S02]  /*0480*/  LDG.E.64 R26, desc[UR4][R26.64] ;  /* 0x000000041a1a7981 */ /* 0x000ee4000c1e1b00 */
[----:B---3--:R-:W-:Y:S01]  /*0490*/  DADD R28, R26, R28 ;  /* 0x000000001a1c7229 */ /* 0x008fe2000000001c */
[----:B------:R-:W0:Y:S06]  /*04a0*/  LDC.64 R26, c[0x0][0x3d0] ;  /* 0x0000f400ff1a7b82 */ /* 0x000e2c0000000a00 */
[----:B------:R3:W-:Y:S04]  /*04b0*/  STG.E.64 desc[UR4][R10.64], R28 ;  /* 0x0000001c0a007986 */ /* 0x0007e8000c101b04 */
[----:B------:R-:W1:Y:S04]  /*04c0*/  LDG.E R0, desc[UR4][R20.64] ;  /* 0x0000000414007981 */ /* 0x000e68000c1e1900 */
[----:B--2---:R-:W2:Y:S01]  /*04d0*/  LDG.E.64 R24, desc[UR4][R12.64] ;  /* 0x000000040c187981 */ /* 0x004ea2000c1e1b00 */
[----:B-1----:R-:W-:-:S06]  /*04e0*/  IMAD.WIDE R22, R0, 0x8, R22 ;  /* 0x0000000800167825 */ /* 0x002fcc00078e0216 */
[----:B------:R-:W2:Y:S02]  /*04f0*/  LDG.E.64 R22, desc[UR4][R22.64] ;  /* 0x0000000416167981 */ /* 0x000ea4000c1e1b00 */
[----:B--2---:R-:W-:-:S07]  /*0500*/  DADD R24, R22, R24 ;  /* 0x0000000016187229 */ /* 0x004fce0000000018 */
[----:B------:R1:W-:Y:S04]  /*0510*/  STG.E.64 desc[UR4][R12.64], R24 ;  /* 0x000000180c007986 */ /* 0x0003e8000c101b04 */
[----:B------:R-:W0:Y:S04]  /*0520*/  LDG.E R0, desc[UR4][R20.64] ;  /* 0x0000000414007981 */ /* 0x000e28000c1e1900 */
[----:B---3--:R-:W2:Y:S01]  /*0530*/  LDG.E.64 R28, desc[UR4][R16.64] ;  /* 0x00000004101c7981 */ /* 0x008ea2000c1e1b00 */
[----:B0-----:R-:W-:-:S06]  /*0540*/  IMAD.WIDE R26, R0, 0x8, R26 ;  /* 0x00000008001a7825 */ /* 0x001fcc00078e021a */
[----:B------:R-:W2:Y:S02]  /*0550*/  LDG.E.64 R26, desc[UR4][R26.64] ;  /* 0x000000041a1a7981 */ /* 0x000ea4000c1e1b00 */
[----:B-12---:R-:W-:-:S11]  /*0560*/  DADD R22, R26, R28 ;  /* 0x000000001a167229 */ /* 0x006fd6000000001c */
.L_x_92:
[----:B------:R-:W-:Y:S05]  /*0570*/  BSYNC.RECONVERGENT B0 ;  /* 0x0000000000007941 */ /* 0x000fea0003800200 */
.L_x_90:
[----:B-----5:R0:W-:Y:S04]  /*0580*/  STG.E.64 desc[UR4][R16.64], R22 ;  /* 0x0000001610007986 */ /* 0x0201e8000c101b04 */
[----:B------:R-:W2:Y:S01]  /*0590*/  LDG.E R0, desc[UR4][R4.64] ;  /* 0x0000000404007981 */ /* 0x000ea2000c1e1900 */
[----:B------:R-:W-:-:S05]  /*05a0*/  VIADD R19, R19, 0x1 ;  /* 0x0000000113137836 */ /* 0x000fca0000000000 */
[----:B--2---:R-:W-:-:S13]  /*05b0*/  ISETP.GE.AND P0, PT, R19, R0, PT ;  /* 0x000000001300720c */ /* 0x004fda0003f06270 */
[----:B0-----:R-:W-:Y:S05]  /*05c0*/  @!P0 BRA `(.L_x_93) ;  /* 0xfffffffc001c8947 */ /* 0x001fea000383ffff */
[----:B------:R-:W-:Y:S05]  /*05d0*/  EXIT ;  /* 0x000000000000794d */ /* 0x000fea0003800000 */
.L_x_94:
        /* <DEDUP_REMOVED lines=10> */
.L_x_148:


//--------------------- .text._Z25matrix_dot_product_kernelPdS_S_m --------------------------
	.section	.text._Z25matrix_dot_product_kernelPdS_S_m,"ax",@progbits
	.align	128
        .global         _Z25matrix_dot_product_kernelPdS_S_m
        .type           _Z25matrix_dot_product_kernelPdS_S_m,@function
        .size           _Z25matrix_dot_product_kernelPdS_S_m,(.L_x_149 - _Z25matrix_dot_product_kernelPdS_S_m)
        .other          _Z25matrix_dot_product_kernelPdS_S_m,@"STO_CUDA_ENTRY STV_DEFAULT"
_Z25matrix_dot_product_kernelPdS_S_m:
.text._Z25matrix_dot_product_kernelPdS_S_m:
        /* <DEDUP_REMOVED lines=12> */
[----:B------:R-:W1:Y:S01]  /*00c0*/  LDCU.64 UR4, c[0x0][0x358] ;  /* 0x00006b00ff0477ac */ /* 0x000e620008000a00 */
[----:B------:R-:W2:Y:S02]  /*00d0*/  LDCU.64 UR10, c[0x0][0x390] ;  /* 0x00007200ff0a77ac */ /* 0x000ea40008000a00 */
[C---:B0-----:R-:W-:Y:S02]  /*00e0*/  IADD3 R8, P0, PT, R2.reuse, UR12, RZ ;  /* 0x0000000c02087c10 */ /* 0x041fe4000ff1e0ff */
[----:B------:R-:W-:Y:S02]  /*00f0*/  IADD3 R10, P1, PT, R2, UR14, RZ ;  /* 0x0000000e020a7c10 */ /* 0x000fe4000ff3e0ff */
[----:B------:R-:W-:-:S02]  /*0100*/  IADD3.X R9, PT, PT, R0, UR13, RZ, P0, !PT ;  /* 0x0000000d00097c10 */ /* 0x000fc400087fe4ff */
[----:B------:R-:W-:-:S03]  /*0110*/  IADD3.X R11, PT, PT, R0, UR15, RZ, P1, !PT ;  /* 0x0000000f000b7c10 */ /* 0x000fc60008ffe4ff */
[----:B-1----:R-:W3:Y:S04]  /*0120*/  LDG.E.64 R4, desc[UR4][R8.64] ;  /* 0x0000000408047981 */ /* 0x002ee8000c1e1b00 */
[----:B------:R-:W3:Y:S01]  /*0130*/  LDG.E.64 R6, desc[UR4][R10.64] ;  /* 0x000000040a067981 */ /* 0x000ee2000c1e1b00 */
[----:B------:R-:W-:Y:S01]  /*0140*/  USHF.L.U32 UR6, UR8, 0x3, URZ ;  /* 0x0000000308067899 */ /* 0x000fe200080006ff */
[----:B--2---:R-:W-:Y:S01]  /*0150*/  IADD3 R2, P0, PT, R2, UR10, RZ ;  /* 0x0000000a02027c10 */ /* 0x004fe2000ff1e0ff */
[----:B------:R-:W-:-:S03]  /*0160*/  USHF.L.U64.HI UR7, UR8, 0x3, UR9 ;  /* 0x0000000308077899 */ /* 0x000fc60008010209 */
[----:B------:R-:W-:Y:S02]  /*0170*/  IADD3.X R3, PT, PT, R0, UR11, RZ, P0, !PT ;  /* 0x0000000b00037c10 */ /* 0x000fe400087fe4ff */
[----:B------:R-:W-:Y:S02]  /*0180*/  IADD3 R12, P1, PT, R8, UR6, RZ ;  /* 0x00000006080c7c10 */ /* 0x000fe4000ff3e0ff */
[----:B------:R-:W-:Y:S02]  /*0190*/  IADD3 R14, P2, PT, R10, UR6, RZ ;  /* 0x000000060a0e7c10 */ /* 0x000fe4000ff5e0ff */
[----:B------:R-:W-:Y:S02]  /*01a0*/  IADD3.X R13, PT, PT, R9, UR7, RZ, P1, !PT ;  /* 0x00000007090d7c10 */ /* 0x000fe40008ffe4ff */
[----:B------:R-:W-:Y:S01]  /*01b0*/  IADD3.X R15, PT, PT, R11, UR7, RZ, P2, !PT ;  /* 0x000000070b0f7c10 */ /* 0x000fe200097fe4ff */
[----:B---3--:R-:W-:-:S07]  /*01c0*/  DMUL R4, R4, R6 ;  /* 0x0000000604047228 */ /* 0x008fce0000000000 */
[----:B------:R0:W-:Y:S04]  /*01d0*/  STG.E.64 desc[UR4][R2.64], R4 ;  /* 0x0000000402007986 */ /* 0x0001e8000c101b04 */
[----:B------:R-:W2:Y:S04]  /*01e0*/  LDG.E.64 R6, desc[UR4][R12.64] ;  /* 0x000000040c067981 */ /* 0x000ea8000c1e1b00 */
[----:B------:R-:W2:Y:S01]  /*01f0*/  LDG.E.64 R8, desc[UR4][R14.64] ;  /* 0x000000040e087981 */ /* 0x000ea2000c1e1b00 */
[----:B------:R-:W-:Y:S02]  /*0200*/  IADD3 R16, P0, PT, R12, UR6, RZ ;  /* 0x000000060c107c10 */ /* 0x000fe4000ff1e0ff */
[----:B------:R-:W-:-:S02]  /*0210*/  IADD3 R18, P1, PT, R14, UR6, RZ ;  /* 0x000000060e127c10 */ /* 0x000fc4000ff3e0ff */
[----:B------:R-:W-:Y:S02]  /*0220*/  IADD3.X R17, PT, PT, R13, UR7, RZ, P0, !PT ;  /* 0x000000070d117c10 */ /* 0x000fe400087fe4ff */
[----:B------:R-:W-:Y:S01]  /*0230*/  IADD3.X R19, PT, PT, R15, UR7, RZ, P1, !PT ;  /* 0x000000070f137c10 */ /* 0x000fe20008ffe4ff */
[----:B--2---:R-:W-:-:S07]  /*0240*/  DFMA R6, R6, R8, R4 ;  /* 0x000000080606722b */ /* 0x004fce0000000004 */
[----:B------:R-:W-:Y:S04]  /*0250*/  STG.E.64 desc[UR4][R2.64], R6 ;  /* 0x0000000602007986 */ /* 0x000fe8000c101b04 */
        /* <DEDUP_REMOVED lines=8> */
[----:B0-----:R-:W2:Y:S04]  /*02e0*/  LDG.E.64 R4, desc[UR4][R20.64] ;  /* 0x0000000414047981 */ /* 0x001ea8000c1e1b00 */
[----:B------:R-:W2:Y:S02]  /*02f0*/  LDG.E.64 R10, desc[UR4][R12.64] ;  /* 0x000000040c0a7981 */ /* 0x000ea4000c1e1b00 */
[----:B--2---:R-:W-:-:S07]  /*0300*/  DFMA R4, R4, R10, R8 ;  /* 0x0000000a0404722b */ /* 0x004fce0000000008 */
[----:B------:R-:W-:Y:S01]  /*0310*/  STG.E.64 desc[UR4][R2.64], R4 ;  /* 0x0000000402007986 */ /* 0x000fe2000c101b04 */
[----:B------:R-:W-:Y:S05]  /*0320*/  EXIT ;  /* 0x000000000000794d */ /* 0x000fea0003800000 */
.L_x_95:
        /* <DEDUP_REMOVED lines=13> */
.L_x_149:


//--------------------- .text._Z18neg_odd_col_kernelPdm --------------------------
	.section	.text._Z18neg_odd_col_kernelPdm,"ax",@progbits
	.align	128
        .global         _Z18neg_odd_col_kernelPdm
        .type           _Z18neg_odd_col_kernelPdm,@function
        .size           _Z18neg_odd_col_kernelPdm,(.L_x_150 - _Z18neg_odd_col_kernelPdm)
        .other          _Z18neg_odd_col_kernelPdm,@"STO_CUDA_ENTRY STV_DEFAULT"
_Z18neg_odd_col_kernelPdm:
.text._Z18neg_odd_col_kernelPdm:
[----:B------:R-:W-:Y:S01]  /*0000*/  LDC R1, c[0x0][0x37c] ;  /* 0x0000df00ff017b82 */ /* 0x000fe20000000800 */
[----:B------:R-:W0:Y:S07]  /*0010*/  S2R R0, SR_TID.X ;  /* 0x0000000000007919 */ /* 0x000e2e0000002100 */
[----:B------:R-:W0:Y:S08]  /*0020*/  S2UR UR4, SR_CTAID.X ;  /* 0x00000000000479c3 */ /* 0x000e300000002500 */
[----:B------:R-:W0:Y:S08]  /*0030*/  LDC R3, c[0x0][0x360] ;  /* 0x0000d800ff037b82 */ /* 0x000e300000000800 */
[----:B------:R-:W1:Y:S01]  /*0040*/  LDC.64 R10, c[0x0][0x388] ;  /* 0x0000e200ff0a7b82 */ /* 0x000e620000000a00 */
[----:B0-----:R-:W-:-:S05]  /*0050*/  IMAD R3, R3, UR4, R0 ;  /* 0x0000000403037c24 */ /* 0x001fca000f8e0200 */
[----:B-1----:R-:W-:-:S04]  /*0060*/  ISETP.GE.U32.AND P0, PT, R3, R10, PT ;  /* 0x0000000a0300720c */ /* 0x002fc80003f06070 */
[----:B------:R-:W-:-:S13]  /*0070*/  ISETP.GE.U32.AND.EX P0, PT, RZ, R11, PT, P0 ;  /* 0x0000000bff00720c */ /* 0x000fda0003f06100 */
[----:B------:R-:W-:Y:S05]  /*0080*/  @P0 EXIT ;  /* 0x000000000000094d */ /* 0x000fea0003800000 */
[----:B------:R-:W0:Y:S01]  /*0090*/  LDCU.64 UR6, c[0x0][0x380] ;  /* 0x00007000ff0677ac */ /* 0x000e220008000a00 */
[----:B------:R-:W-:Y:S01]  /*00a0*/  IADD3 R3, P0, PT, R3, R10, RZ ;  /* 0x0000000a03037210 */ /* 0x000fe20007f1e0ff */
[----:B------:R-:W1:Y:S04]  /*00b0*/  LDCU.64 UR4, c[0x0][0x358] ;  /* 0x00006b00ff0477ac */ /* 0x000e680008000a00 */
[----:B------:R-:W-:Y:S01]  /*00c0*/  IMAD.X R0, RZ, RZ, R11, P0 ;  /* 0x000000ffff007224 */ /* 0x000fe200000e060b */
[----:B0-----:R-:W-:-:S04]  /*00d0*/  LEA R6, P0, R3, UR6, 0x3 ;  /* 0x0000000603067c11 */ /* 0x001fc8000f8018ff */
[----:B------:R-:W-:-:S05]  /*00e0*/  LEA.HI.X R7, R3, UR7, R0, 0x3, P0 ;  /* 0x0000000703077c11 */ /* 0x000fca00080f1c00 */
[----:B-1----:R-:W2:Y:S01]  /*00f0*/  LDG.E.64 R2, desc[UR4][R6.64] ;  /* 0x0000000406027981 */ /* 0x002ea2000c1e1b00 */
[----:B------:R-:W-:-:S04]  /*0100*/  LEA R4, P0, R10, R6, 0x4 ;  /* 0x000000060a047211 */ /* 0x000fc800078020ff */
[----:B------:R-:W-:Y:S01]  /*0110*/  LEA.HI.X R5, R10, R7, R11, 0x4, P0 ;  /* 0x000000070a057211 */ /* 0x000fe200000f240b */
[----:B--2---:R-:W-:-:S07]  /*0120*/  DADD R8, -RZ, -R2 ;  /* 0x00000000ff087229 */ /* 0x004fce0000000902 */
[----:B------:R-:W-:Y:S04]  /*0130*/  STG.E.64 desc[UR4][R6.64], R8 ;  /* 0x0000000806007986 */ /* 0x000fe8000c101b04 */
[----:B------:R-:W2:Y:S02]  /*0140*/  LDG.E.64 R2, desc[UR4][R4.64] ;  /* 0x0000000404027981 */ /* 0x000ea4000c1e1b00 */
[----:B--2---:R-:W-:-:S07]  /*0150*/  DADD R2, -RZ, -R2 ;  /* 0x00000000ff027229 */ /* 0x004fce0000000902 */
[----:B------:R-:W-:Y:S01]  /*0160*/  STG.E.64 desc[UR4][R4.64], R2 ;  /* 0x0000000204007986 */ /* 0x000fe2000c101b04 */
[----:B------:R-:W-:Y:S05]  /*0170*/  EXIT ;  /* 0x000000000000794d */ /* 0x000fea0003800000 */
.L_x_96:
        /* <DEDUP_REMOVED lines=16> */
.L_x_150:


//--------------------- .text._Z17reciprocal_kernelPdm --------------------------
	.section	.text._Z17reciprocal_kernelPdm,"ax",@progbits
	.align	128
        .global         _Z17reciprocal_kernelPdm
        .type           _Z17reciprocal_kernelPdm,@function
        .size           _Z17reciprocal_kernelPdm,(.L_x_143 - _Z17reciprocal_kernelPdm)
        .other          _Z17reciprocal_kernelPdm,@"STO_CUDA_ENTRY STV_DEFAULT"
_Z17reciprocal_kernelPdm:
.text._Z17reciprocal_kernelPdm:
        /* <DEDUP_REMOVED lines=10> */
[----:B------:R-:W1:Y:S01]  /*00a0*/  LDCU.64 UR4, c[0x0][0x358] ;  /* 0x00006b00ff0477ac */ /* 0x000e620008000a00 */
[----:B0-----:R-:W-:-:S04]  /*00b0*/  LEA R2, P0, R0, UR6, 0x3 ;  /* 0x0000000600027c11 */ /* 0x001fc8000f8018ff */
[----:B------:R-:W-:-:S05]  /*00c0*/  LEA.HI.X R3, R0, UR7, RZ, 0x3, P0 ;  /* 0x0000000700037c11 */ /* 0x000fca00080f1cff */
[----:B-1----:R-:W2:Y:S02]  /*00d0*/  LDG.E.64 R4, desc[UR4][R2.64] ;  /* 0x0000000402047981 */ /* 0x002ea4000c1e1b00 */
[----:B--2---:R-:W-:-:S14]  /*00e0*/  DSETP.NEU.AND P0, PT, R4, RZ, PT ;  /* 0x000000ff0400722a */ /* 0x004fdc0003f0d000 */
[----:B------:R-:W-:Y:S05]  /*00f0*/  @!P0 EXIT ;  /* 0x000000000000894d */ /* 0x000fea0003800000 */
[----:B------:R-:W0:Y:S01]  /*0100*/  MUFU.RCP64H R7, R5 ;  /* 0x0000000500077308 */ /* 0x000e220000001800 */
[----:B------:R-:W-:Y:S01]  /*0110*/  VIADD R6, R5, 0x300402 ;  /* 0x0030040205067836 */ /* 0x000fe20000000000 */
[----:B------:R-:W-:Y:S04]  /*0120*/  BSSY.RECONVERGENT B0, `(.L_x_97) ;  /* 0x000000c000007945 */ /* 0x000fe80003800200 */
[----:B------:R-:W-:Y:S01]  /*0130*/  FSETP.GEU.AND P0, PT, |R6|, 5.8789094863358348022e-39, PT ;  /* 0x004004020600780b */ /* 0x000fe20003f0e200 */
[----:B0-----:R-:W-:-:S08]  /*0140*/  DFMA R8, -R4, R6, 1 ;  /* 0x3ff000000408742b */ /* 0x001fd00000000106 */
[----:B------:R-:W-:-:S08]  /*0150*/  DFMA R8, R8, R8, R8 ;  /* 0x000000080808722b */ /* 0x000fd00000000008 */
[----:B------:R-:W-:-:S08]  /*0160*/  DFMA R8, R6, R8, R6 ;  /* 0x000000080608722b */ /* 0x000fd00000000006 */
[----:B------:R-:W-:-:S08]  /*0170*/  DFMA R10, -R4, R8, 1 ;  /* 0x3ff00000040a742b */ /* 0x000fd00000000108 */
[----:B------:R-:W-:Y:S01]  /*0180*/  DFMA R8, R8, R10, R8 ;  /* 0x0000000a0808722b */ /* 0x000fe20000000008 */
[----:B------:R-:W-:Y:S10]  /*0190*/  @P0 BRA `(.L_x_98) ;  /* 0x0000000000100947 */ /* 0x000ff40003800000 */
[----:B------:R-:W-:-:S05]  /*01a0*/  LOP3.LUT R0, R5, 0x7fffffff, RZ, 0xc0, !PT ;  /* 0x7fffffff05007812 */ /* 0x000fca00078ec0ff */
[----:B------:R-:W-:Y:S01]  /*01b0*/  VIADD R8, R0, 0xfff00000 ;  /* 0xfff0000000087836 */ /* 0x000fe20000000000 */
[----:B------:R-:W-:-:S07]  /*01c0*/  MOV R0, 0x1e0 ;  /* 0x000001e000007802 */ /* 0x000fce0000000f00 */
[----:B------:R-:W-:Y:S05]  /*01d0*/  CALL.REL.NOINC `($__internal_2_$__cuda_sm20_dblrcp_rn_slowpath_v3) ;  /* 0x00000000000c7944 */ /* 0x000fea0003c00000 */
.L_x_98:
[----:B------:R-:W-:Y:S05]  /*01e0*/  BSYNC.RECONVERGENT B0 ;  /* 0x0000000000007941 */ /* 0x000fea0003800200 */
.L_x_97:
[----:B------:R-:W-:Y:S01]  /*01f0*/  STG.E.64 desc[UR4][R2.64], R8 ;  /* 0x0000000802007986 */ /* 0x000fe2000c101b04 */
[----:B------:R-:W-:Y:S05]  /*0200*/  EXIT ;  /* 0x000000000000794d */ /* 0x000fea0003800000 */
        .weak           $__internal_2_$__cuda_sm20_dblrcp_rn_slowpath_v3
        .type           $__internal_2_$__cuda_sm20_dblrcp_rn_slowpath_v3,@function
        .size           $__internal_2_$__cuda_sm20_dblrcp_rn_slowpath_v3,(.L_x_143 - $__internal_2_$__cuda_sm20_dblrcp_rn_slowpath_v3)
$__internal_2_$__cuda_sm20_dblrcp_rn_slowpath_v3:
        /* <DEDUP_REMOVED lines=11> */
[----:B------:R-:W-:Y:S02]  /*02c0*/  VIADD R7, R5, 0xc0200000 ;  /* 0xc020000005077836 */ /* 0x000fe40000000000 */
        /* <DEDUP_REMOVED lines=12> */
.L_x_102:
[----:B------:R-:W-:Y:S01]  /*0390*/  DMUL R4, R4, 8.11296384146066816958e+31 ;  /* 0x4690000004047828 */ /* 0x000fe20000000000 */
[----:B------:R-:W-:-:S05]  /*03a0*/  MOV R6, R8 ;  /* 0x0000000800067202 */ /* 0x000fca0000000f00 */
        /* <DEDUP_REMOVED lines=8> */
.L_x_100:
[----:B------:R-:W-:Y:S01]  /*0430*/  LOP3.LUT R7, R5, 0x80000, RZ, 0xfc, !PT ;  /* 0x0008000005077812 */ /* 0x000fe200078efcff */
[----:B------:R-:W-:-:S07]  /*0440*/  IMAD.MOV.U32 R6, RZ, RZ, R4 ;  /* 0x000000ffff067224 */ /* 0x000fce00078e0004 */
.L_x_101:
[----:B------:R-:W-:Y:S05]  /*0450*/  BSYNC.RECONVERGENT B1 ;  /* 0x0000000000017941 */ /* 0x000fea0003800200 */
.L_x_99:
[----:B------:R-:W-:Y:S01]  /*0460*/  MOV R4, R0 ;  /* 0x0000000000047202 */ /* 0x000fe20000000f00 */
[----:B------:R-:W-:Y:S02]  /*0470*/  IMAD.MOV.U32 R5, RZ, RZ, 0x0 ;  /* 0x00000000ff057424 */ /* 0x000fe400078e00ff */
[----:B------:R-:W-:Y:S02]  /*0480*/  IMAD.MOV.U32 R8, RZ, RZ, R6 ;  /* 0x000000ffff087224 */ /* 0x000fe400078e0006 */
[----:B------:R-:W-:Y:S01]  /*0490*/  IMAD.MOV.U32 R9, RZ, RZ, R7 ;  /* 0x000000ffff097224 */ /* 0x000fe200078e0007 */
[----:B------:R-:W-:Y:S06]  /*04a0*/  RET.REL.NODEC R4 `(_Z17reciprocal_kernelPdm) ;  /* 0xfffffff804d47950 */ /* 0x000fec0003c3ffff */
.L_x_103:
        /* <DEDUP_REMOVED lines=13> */
.L_x_143:


//--------------------- .text._Z7exp_sumPdS_mS_   --------------------------
	.section	.text._Z7exp_sumPdS_mS_,"ax",@progbits
	.align	128
        .global         _Z7exp_sumPdS_mS_
        .type           _Z7exp_sumPdS_mS_,@function
        .size           _Z7exp_sumPdS_mS_,(.L_x_144 - _Z7exp_sumPdS_mS_)
        .other          _Z7exp_sumPdS_mS_,@"STO_CUDA_ENTRY STV_DEFAULT"
_Z7exp_sumPdS_mS_:
.text._Z7exp_sumPdS_mS_:
        /* <DEDUP_REMOVED lines=38> */
[----:B------:R-:W-:Y:S05]  /*0260*/  CALL.REL.NOINC `($__internal_3_$__cuda_sm20_div_rn_f64_full) ;  /* 0x0000001400447944 */ /* 0x000fea0003c00000 */
[----:B------:R-:W-:Y:S02]  /*0270*/  IMAD.MOV.U32 R2, RZ, RZ, R16 ;  /* 0x000000ffff027224 */ /* 0x000fe400078e0010 */
[----:B------:R-:W-:-:S07]  /*0280*/  IMAD.MOV.U32 R3, RZ, RZ, R17 ;  /* 0x000000ffff037224 */ /* 0x000fce00078e0011 */
.L_x_105:
[----:B------:R-:W-:Y:S05]  /*0290*/  BSYNC.RECONVERGENT B0 ;  /* 0x0000000000007941 */ /* 0x000fea0003800200 */
.L_x_104:
        /* <DEDUP_REMOVED lines=59> */
.L_x_107:
[----:B------:R-:W-:Y:S05]  /*0650*/  BSYNC.RECONVERGENT B0 ;  /* 0x0000000000007941 */ /* 0x000fea0003800200 */
.L_x_106:
        /* <DEDUP_REMOVED lines=26> */
[----:B------:R-:W-:Y:S05]  /*0800*/  CALL.REL.NOINC `($__internal_3_$__cuda_sm20_div_rn_f64_full) ;  /* 0x0000000c00dc7944 */ /* 0x000fea0003c00000 */
[----:B------:R-:W-:Y:S02]  /*0810*/  IMAD.MOV.U32 R2, RZ, RZ, R16 ;  /* 0x000000ffff027224 */ /* 0x000fe400078e0010 */
[----:B------:R-:W-:-:S07]  /*0820*/  IMAD.MOV.U32 R3, RZ, RZ, R17 ;  /* 0x000000ffff037224 */ /* 0x000fce00078e0011 */
.L_x_109:
[----:B------:R-:W-:Y:S05]  /*0830*/  BSYNC.RECONVERGENT B0 ;  /* 0x0000000000007941 */ /* 0x000fea0003800200 */
.L_x_108:
        /* <DEDUP_REMOVED lines=14> */
[----:B------:R-:W-:Y:S01]  /*0920*/  MOV R9, 0x3e928af3 ;  /* 0x3e928af300097802 */ /* 0x000fe20000000f00 */
[----:B------:R-:W-:-:S05]  /*0930*/  UMOV UR7, 0x3e5ade15 ;  /* 0x3e5ade1500077882 */ /* 0x000fca0000000000 */
        /* <DEDUP_REMOVED lines=43> */
.L_x_111:
[----:B------:R-:W-:Y:S05]  /*0bf0*/  BSYNC.RECONVERGENT B0 ;  /* 0x0000000000007941 */ /* 0x000fea0003800200 */
.L_x_110:
[----:B------:R-:W0:Y:S01]  /*0c00*/  LDCU.64 UR6, c[0x0][0x390] ;  /* 0x00007200ff0677ac */ /* 0x000e220008000a00 */
[----:B------:R-:W1:Y:S01]  /*0c10*/  LDCU.64 UR12, c[0x0][0x388] ;  /* 0x00007100ff0c77ac */ /* 0x000e620008000a00 */
[----:B0-----:R-:W-:Y:S02]  /*0c20*/  USHF.L.U32 UR10, UR6, 0x3, URZ ;  /* 0x00000003060a7899 */ /* 0x001fe400080006ff */
[----:B------:R-:W-:Y:S01]  /*0c30*/  USHF.L.U64.HI UR5, UR6, 0x3, UR7 ;  /* 0x0000000306057899 */ /* 0x000fe20008010207 */
[----:B-1----:R-:W-:-:S03]  /*0c40*/  IADD3 R6, P1, PT, R27, UR12, RZ ;  /* 0x0000000c1b067c10 */ /* 0x002fc6000ff3e0ff */
[----:B------:R-:W-:Y:S02]  /*0c50*/  IADD3 R22, P0, PT, R22, UR10, RZ ;  /* 0x0000000a16167c10 */ /* 0x000fe4000ff1e0ff */
[----:B------:R-:W-:Y:S02]  /*0c60*/  IADD3.X R7, PT, PT, R0, UR13, RZ, P1, !PT ;  /* 0x0000000d00077c10 */ /* 0x000fe40008ffe4ff */
[----:B------:R-:W-:-:S05]  /*0c70*/  IADD3.X R23, PT, PT, R23, UR5, RZ, P0, !PT ;  /* 0x0000000517177c10 */ /* 0x000fca00087fe4ff */
        /* <DEDUP_REMOVED lines=18> */
[----:B0-----:R-:W-:Y:S05]  /*0da0*/  @P0 BRA P1, `(.L_x_113) ;  /* 0x0000000000140947 */ /* 0x001fea0000800000 */
[----:B------:R-:W-:Y:S01]  /*0db0*/  IMAD.MOV.U32 R9, RZ, RZ, 0x40590000 ;  /* 0x40590000ff097424 */ /* 0x000fe200078e00ff */
[----:B------:R-:W-:-:S07]  /*0dc0*/  MOV R2, 0xde0 ;  /* 0x00000de000027802 */ /* 0x000fce0000000f00 */
[----:B------:R-:W-:Y:S05]  /*0dd0*/  CALL.REL.NOINC `($__internal_3_$__cuda_sm20_div_rn_f64_full) ;  /* 0x0000000800687944 */ /* 0x000fea0003c00000 */
[----:B------:R-:W-:Y:S02]  /*0de0*/  IMAD.MOV.U32 R2, RZ, RZ, R16 ;  /* 0x000000ffff027224 */ /* 0x000fe400078e0010 */
[----:B------:R-:W-:-:S07]  /*0df0*/  IMAD.MOV.U32 R3, RZ, RZ, R17 ;  /* 0x000000ffff037224 */ /* 0x000fce00078e0011 */
.L_x_113:
[----:B------:R-:W-:Y:S05]  /*0e00*/  BSYNC.RECONVERGENT B0 ;  /* 0x0000000000007941 */ /* 0x000fea0003800200 */
.L_x_112:
[----:B------:R-:W-:Y:S01]  /*0e10*/  IMAD.MOV.U32 R4, RZ, RZ, 0x652b82fe ;  /* 0x652b82feff047424 */ /* 0x000fe200078e00ff */
[----:B------:R-:W-:Y:S01]  /*0e20*/  UMOV UR6, 0xfefa39ef ;  /* 0xfefa39ef00067882 */ /* 0x000fe20000000000 */
[----:B------:R-:W-:Y:S01]  /*0e30*/  IMAD.MOV.U32 R5, RZ, RZ, 0x3ff71547 ;  /* 0x3ff71547ff057424 */ /* 0x000fe200078e00ff */
[----:B------:R-:W-:Y:S01]  /*0e40*/  UMOV UR7, 0x3fe62e42 ;  /* 0x3fe62e4200077882 */ /* 0x000fe20000000000 */
[----:B------:R-:W-:Y:S01]  /*0e50*/  FSETP.GEU.AND P0, PT, |R3|, 4.1917929649353027344, PT ;  /* 0x4086232b0300780b */ /* 0x000fe20003f0e200 */
[----:B------:R-:W-:Y:S01]  /*0e60*/  BSSY.RECONVERGENT B0, `(.L_x_114) ;  /* 0x0000038000007945 */ /* 0x000fe20003800200 */
[----:B------:R-:W-:Y:S02]  /*0e70*/  IADD3 R22, P1, PT, R22, UR10, RZ ;  /* 0x0000000a16167c10 */ /* 0x000fe4000ff3e0ff */
[----:B------:R-:W-:Y:S02]  /*0e80*/  DFMA R4, R2, R4, 6.75539944105574400000e+15 ;  /* 0x433800000204742b */ /* 0x000fe40000000004 */
[----:B------:R-:W-:-:S06]  /*0e90*/  IADD3.X R23, PT, PT, R23, UR5, RZ, P1, !PT ;  /* 0x0000000517177c10 */ /* 0x000fcc0008ffe4ff */
        /* <DEDUP_REMOVED lines=43> */
[----:B------:R-:W-:Y:S02]  /*1150*/  @!P1 LEA.HI R0, R4, R4, RZ, 0x1 ;  /* 0x0000000404009211 */ /* 0x000fe400078f08ff */
[----:B------:R-:W-:Y:S02]  /*1160*/  @!P1 MOV R2, R10 ;  /* 0x0000000a00029202 */ /* 0x000fe40000000f00 */
[----:B------:R-:W-:Y:S02]  /*1170*/  @!P1 SHF.R.S32.HI R3, RZ, 0x1, R0 ;  /* 0x00000001ff039819 */ /* 0x000fe40000011400 */
[----:B------:R-:W-:-:S03]  /*1180*/  FSEL R9, R9, RZ, P0 ;  /* 0x000000ff09097208 */ /* 0x000fc60000000000 */
[----:B------:R-:W-:Y:S02]  /*1190*/  @!P1 IMAD.IADD R4, R4, 0x1, -R3 ;  /* 0x0000000104049824 */ /* 0x000fe400078e0a03 */
[----:B------:R-:W-:-:S03]  /*11a0*/  @!P1 IMAD R3, R3, 0x100000, R11 ;  /* 0x0010000003039824 */ /* 0x000fc600078e020b */
[----:B------:R-:W-:Y:S01]  /*11b0*/  @!P1 LEA R5, R4, 0x3ff00000, 0x14 ;  /* 0x3ff0000004059811 */ /* 0x000fe200078ea0ff */
[----:B------:R-:W-:-:S06]  /*11c0*/  @!P1 IMAD.MOV.U32 R4, RZ, RZ, RZ ;  /* 0x000000ffff049224 */ /* 0x000fcc00078e00ff */
[----:B------:R-:W-:-:S11]  /*11d0*/  @!P1 DMUL R8, R2, R4 ;  /* 0x0000000402089228 */ /* 0x000fd60000000000 */
.L_x_115:
[----:B------:R-:W-:Y:S05]  /*11e0*/  BSYNC.RECONVERGENT B0 ;  /* 0x0000000000007941 */ /* 0x000fea0003800200 */
.L_x_114:
        /* <DEDUP_REMOVED lines=14> */
[----:B------:R-:W-:-:S08]  /*12d0*/  DFMA R4, R2, 100, R12 ;  /* 0x405900000204782b */ /* 0x000fd0000000000c */
[----:B------:R-:W-:-:S10]  /*12e0*/  DFMA R2, R10, R4, R2 ;  /* 0x000000040a02722b */ /* 0x000fd40000000002 */
[----:B------:R-:W-:-:S05]  /*12f0*/  FFMA R0, RZ, -3.390625, R3 ;  /* 0xc0590000ff007823 */ /* 0x000fca0000000003 */
[----:B------:R-:W-:-:S13]  /*1300*/  FSETP.GT.AND P0, PT, |R0|, 1.469367938527859385e-39, PT ;  /* 0x001000000000780b */ /* 0x000fda0003f04200 */
[----:B0-----:R-:W-:Y:S05]  /*1310*/  @P0 BRA P1, `(.L_x_117) ;  /* 0x0000000000140947 */ /* 0x001fea0000800000 */
[----:B------:R-:W-:Y:S01]  /*1320*/  IMAD.MOV.U32 R9, RZ, RZ, -0x3fa70000 ;  /* 0xc0590000ff097424 */ /* 0x000fe200078e00ff */
[----:B------:R-:W-:-:S07]  /*1330*/  MOV R2, 0x1350 ;  /* 0x0000135000027802 */ /* 0x000fce0000000f00 */
[----:B------:R-:W-:Y:S05]  /*1340*/  CALL.REL.NOINC `($__internal_3_$__cuda_sm20_div_rn_f64_full) ;  /* 0x00000004000c7944 */ /* 0x000fea0003c00000 */
[----:B------:R-:W-:Y:S02]  /*1350*/  IMAD.MOV.U32 R2, RZ, RZ, R16 ;  /* 0x000000ffff027224 */ /* 0x000fe400078e0010 */
[----:B------:R-:W-:-:S07]  /*1360*/  IMAD.MOV.U32 R3, RZ, RZ, R17 ;  /* 0x000000ffff037224 */ /* 0x000fce00078e0011 */
.L_x_117:
[----:B------:R-:W-:Y:S05]  /*1370*/  BSYNC.RECONVERGENT B0 ;  /* 0x0000000000007941 */ /* 0x000fea0003800200 */
.L_x_116:
        /* <DEDUP_REMOVED lines=42> */
[----:B------:R-:W-:Y:S01]  /*1620*/  DFMA R10, R6, R8, 1 ;  /* 0x3ff00000060a742b */ /* 0x000fe20000000008 */
[----:B------:R-:W-:-:S04]  /*1630*/  IADD3 R8, P1, PT, R22, UR10, RZ ;  /* 0x0000000a16087c10 */ /* 0x000fc8000ff3e0ff */
[----:B------:R-:W-:-:S05]  /*1640*/  IADD3.X R9, PT, PT, R23, UR5, RZ, P1, !PT ;  /* 0x0000000517097c10 */ /* 0x000fca0008ffe4ff */
        /* <DEDUP_REMOVED lines=16> */
.L_x_119:
[----:B------:R-:W-:Y:S05]  /*1750*/  BSYNC.RECONVERGENT B0 ;  /* 0x0000000000007941 */ /* 0x000fea0003800200 */
.L_x_118:
[----:B------:R-:W-:Y:S01]  /*1760*/  STG.E.64 desc[UR8][R8.64], R6 ;  /* 0x0000000608007986 */ /* 0x000fe2000c101b08 */
[----:B------:R-:W-:Y:S05]  /*1770*/  EXIT ;  /* 0x000000000000794d */ /* 0x000fea0003800000 */
        .weak           $__internal_3_$__cuda_sm20_div_rn_f64_full
        .type           $__internal_3_$__cuda_sm20_div_rn_f64_full,@function
        .size           $__internal_3_$__cuda_sm20_div_rn_f64_full,(.L_x_144 - $__internal_3_$__cuda_sm20_div_rn_f64_full)
$__internal_3_$__cuda_sm20_div_rn_f64_full:
        /* <DEDUP_REMOVED lines=11> */
[----:B------:R-:W-:-:S03]  /*1830*/  ISETP.GE.U32.AND P1, PT, R3, R24, PT ;  /* 0x000000180300720c */ /* 0x000fc60003f26070 */
[----:B------:R-:W-:Y:S02]  /*1840*/  @!P2 LOP3.LUT R4, R9, 0x7ff00000, RZ, 0xc0, !PT ;  /* 0x7ff000000904a812 */ /* 0x000fe400078ec0ff */
[----:B------:R-:W0:Y:S02]  /*1850*/  MUFU.RCP64H R15, R11 ;  /* 0x0000000b000f7308 */ /* 0x000e240000001800 */
[----:B------:R-:W-:Y:S02]  /*1860*/  @!P2 ISETP.GE.U32.AND P3, PT, R3, R4, PT ;  /* 0x000000040300a20c */ /* 0x000fe40003f66070 */
[----:B------:R-:W-:Y:S02]  /*1870*/  MOV R4, 0x1ca00000 ;  /* 0x1ca0000000047802 */ /* 0x000fe40000000f00 */
[----:B------:R-:W-:Y:S02]  /*1880*/  @!P0 LOP3.LUT R24, R11, 0x7ff00000, RZ, 0xc0, !PT ;  /* 0x7ff000000b188812 */ /* 0x000fe400078ec0ff */
[----:B------:R-:W-:-:S03]  /*1890*/  @!P2 SEL R5, R4, 0x63400000, !P3 ;  /* 0x634000000405a807 */ /* 0x000fc60005800000 */
[----:B------:R-:W-:Y:S01]  /*18a0*/  VIADD R26, R24, 0xffffffff ;  /* 0xffffffff181a7836 */ /* 0x000fe20000000000 */
[----:B------:R-:W-:Y:S01]  /*18b0*/  @!P2 LOP3.LUT R20, R5, 0x80000000, R13, 0xf8, !PT ;  /* 0x800000000514a812 */ /* 0x000fe200078ef80d */
[----:B------:R-:W-:-:S03]  /*18c0*/  IMAD.MOV.U32 R5, RZ, RZ, R3 ;  /* 0x000000ffff057224 */ /* 0x000fc600078e0003 */
[----:B------:R-:W-:Y:S01]  /*18d0*/  @!P2 LOP3.LUT R21, R20, 0x100000, RZ, 0xfc, !PT ;  /* 0x001000001415a812 */ /* 0x000fe200078efcff */
[----:B0-----:R-:W-:Y:S01]  /*18e0*/  DFMA R18, R14, -R10, 1 ;  /* 0x3ff000000e12742b */ /* 0x001fe2000000080a */
[----:B------:R-:W-:-:S07]  /*18f0*/  @!P2 IMAD.MOV.U32 R20, RZ, RZ, RZ ;  /* 0x000000ffff14a224 */ /* 0x000fce00078e00ff */
[----:B------:R-:W-:-:S08]  /*1900*/  DFMA R18, R18, R18, R18 ;  /* 0x000000121212722b */ /* 0x000fd00000000012 */
[----:B------:R-:W-:Y:S01]  /*1910*/  DFMA R18, R14, R18, R14 ;  /* 0x000000120e12722b */ /* 0x000fe2000000000e */
[----:B------:R-:W-:Y:S01]  /*1920*/  SEL R15, R4, 0x63400000, !P1 ;  /* 0x63400000040f7807 */ /* 0x000fe20004800000 */
[----:B------:R-:W-:-:S03]  /*1930*/  IMAD.MOV.U32 R14, RZ, RZ, R12 ;  /* 0x000000ffff0e7224 */ /* 0x000fc600078e000c */
        /* <DEDUP_REMOVED lines=8> */
[----:B------:R-:W-:-:S03]  /*19c0*/  DFMA R20, R18, -R10, R14 ;  /* 0x8000000a1214722b */ /* 0x000fc6000000000e */
[----:B------:R-:W-:-:S05]  /*19d0*/  ISETP.GT.U32.OR P0, PT, R26, 0x7feffffe, P0 ;  /* 0x7feffffe1a00780c */ /* 0x000fca0000704470 */
[----:B------:R-:W-:-:S08]  /*19e0*/  DFMA R20, R16, R20, R18 ;  /* 0x000000141014722b */ /* 0x000fd00000000012 */
        /* <DEDUP_REMOVED lines=12> */
[----:B------:R-:W-:-:S06]  /*1ab0*/  DFMA R10, R20, -R10, R14 ;  /* 0x8000000a140a722b */ /* 0x000fcc000000000e */
[----:B------:R-:W-:-:S04]  /*1ac0*/  IMAD.MOV.U32 R10, RZ, RZ, RZ ;  /* 0x000000ffff0a7224 */ /* 0x000fc800078e00ff */
        /* <DEDUP_REMOVED lines=14> */
.L_x_121:
        /* <DEDUP_REMOVED lines=16> */
.L_x_124:
[----:B------:R-:W-:Y:S01]  /*1cb0*/  LOP3.LUT R17, R9, 0x80000, RZ, 0xfc, !PT ;  /* 0x0008000009117812 */ /* 0x000fe200078efcff */
[----:B------:R-:W-:Y:S01]  /*1cc0*/  IMAD.MOV.U32 R16, RZ, RZ, R8 ;  /* 0x000000ffff107224 */ /* 0x000fe200078e0008 */
[----:B------:R-:W-:Y:S06]  /*1cd0*/  BRA `(.L_x_122) ;  /* 0x0000000000087947 */ /* 0x000fec0003800000 */
.L_x_123:
[----:B------:R-:W-:Y:S01]  /*1ce0*/  LOP3.LUT R17, R13, 0x80000, RZ, 0xfc, !PT ;  /* 0x000800000d117812 */ /* 0x000fe200078efcff */
[----:B------:R-:W-:-:S07]  /*1cf0*/  IMAD.MOV.U32 R16, RZ, RZ, R12 ;  /* 0x000000ffff107224 */ /* 0x000fce00078e000c */
.L_x_122:
[----:B------:R-:W-:Y:S05]  /*1d00*/  BSYNC.RECONVERGENT B1 ;  /* 0x0000000000017941 */ /* 0x000fea0003800200 */
.L_x_120:
[----:B------:R-:W-:-:S04]  /*1d10*/  IMAD.MOV.U32 R3, RZ, RZ, 0x0 ;  /* 0x00000000ff037424 */ /* 0x000fc800078e00ff */
[----:B------:R-:W-:Y:S05]  /*1d20*/  RET.REL.NODEC R2 `(_Z7exp_sumPdS_mS_) ;  /* 0xffffffe002b47950 */ /* 0x000fea0003c3ffff */
.L_x_125:
        /* <DEDUP_REMOVED lines=13> */
.L_x_144:


//--------------------- .text._Z11pin_exp_sumPdmS_b --------------------------
	.section	.text._Z11pin_exp_sumPdmS_b,"ax",@progbits
	.align	128
        .global         _Z11pin_exp_sumPdmS_b
        .type           _Z11pin_exp_sumPdmS_b,@function
        .size           _Z11pin_exp_sumPdmS_b,(.L_x_145 - _Z11pin_exp_sumPdmS_b)
        .other          _Z11pin_exp_sumPdmS_b,@"STO_CUDA_ENTRY STV_DEFAULT"
_Z11pin_exp_sumPdmS_b:
.text._Z11pin_exp_sumPdmS_b:
        /* <DEDUP_REMOVED lines=9> */
[----:B------:R-:W0:Y:S01]  /*0090*/  LDCU.U8 UR4, c[0x0][0x398] ;  /* 0x00007300ff0477ac */ /* 0x000e220008000000 */
[----:B------:R-:W1:Y:S01]  /*00a0*/  LDCU.64 UR6, c[0x0][0x358] ;  /* 0x00006b00ff0677ac */ /* 0x000e620008000a00 */
[----:B0-----:R-:W-:-:S04]  /*00b0*/  UPRMT UR4, UR4, 0x8880, URZ ;  /* 0x0000888004047896 */ /* 0x001fc800080000ff */
[----:B------:R-:W-:-:S03]  /*00c0*/  UISETP.NE.AND UP0, UPT, UR4, URZ, UPT ;  /* 0x000000ff0400728c */ /* 0x000fc6000bf05270 */
[----:B------:R-:W-:-:S06]  /*00d0*/  UMOV UR4, URZ ;  /* 0x000000ff00047c82 */ /* 0x000fcc0008000000 */
[----:B-1----:R-:W-:Y:S05]  /*00e0*/  BRA.U UP0, `(.L_x_126) ;  /* 0x0000000500787547 */ /* 0x002fea000b800000 */
[----:B------:R-:W0:Y:S01]  /*00f0*/  LDCU.64 UR8, c[0x0][0x380] ;  /* 0x00007000ff0877ac */ /* 0x000e220008000a00 */
[----:B------:R-:W-:Y:S01]  /*0100*/  IMAD.SHL.U32 R16, R0, 0x8, RZ ;  /* 0x0000000800107824 */ /* 0x000fe200078e00ff */
[----:B------:R-:W-:-:S04]  /*0110*/  SHF.R.U32.HI R0, RZ, 0x1d, R0 ;  /* 0x0000001dff007819 */ /* 0x000fc80000011600 */
[----:B0-----:R-:W-:-:S04]  /*0120*/  IADD3 R4, P0, PT, R16, UR8, RZ ;  /* 0x0000000810047c10 */ /* 0x001fc8000ff1e0ff */
[----:B------:R-:W-:-:S06]  /*0130*/  IADD3.X R5, PT, PT, R0, UR9, RZ, P0, !PT ;  /* 0x0000000900057c10 */ /* 0x000fcc00087fe4ff */
[----:B------:R-:W2:Y:S01]  /*0140*/  LDG.E.64 R4, desc[UR6][R4.64] ;  /* 0x0000000604047981 */ /* 0x000ea2000c1e1b00 */
[----:B------:R-:W0:Y:S01]  /*0150*/  MUFU.RCP64H R3, 100 ;  /* 0x4059000000037908 */ /* 0x000e220000001800 */
[----:B------:R-:W-:Y:S01]  /*0160*/  IMAD.MOV.U32 R8, RZ, RZ, 0x0 ;  /* 0x00000000ff087424 */ /* 0x000fe200078e00ff */
[----:B------:R-:W-:Y:S01]  /*0170*/  BSSY.RECONVERGENT B0, `(.L_x_127) ;  /* 0x0000014000007945 */ /* 0x000fe20003800200 */
[----:B------:R-:W-:Y:S02]  /*0180*/  IMAD.MOV.U32 R9, RZ, RZ, 0x40590000 ;  /* 0x40590000ff097424 */ /* 0x000fe400078e00ff */
        /* <DEDUP_REMOVED lines=17> */
[----:B------:R-:W-:Y:S05]  /*02a0*/  CALL.REL.NOINC `($__internal_4_$__cuda_sm20_div_rn_f64_full) ;  /* 0x0000000800807944 */ /* 0x000fea0003c00000 */
.L_x_128:
[----:B------:R-:W-:Y:S05]  /*02b0*/  BSYNC.RECONVERGENT B0 ;  /* 0x0000000000007941 */ /* 0x000fea0003800200 */
.L_x_127:
        /* <DEDUP_REMOVED lines=59> */
.L_x_130:
[----:B------:R-:W-:Y:S05]  /*0670*/  BSYNC.RECONVERGENT B0 ;  /* 0x0000000000007941 */ /* 0x000fea0003800200 */
.L_x_129:
[----:B------:R-:W0:Y:S02]  /*0680*/  LDCU.64 UR4, c[0x0][0x390] ;  /* 0x00007200ff0477ac */ /* 0x000e240008000a00 */
[----:B0-----:R-:W-:-:S04]  /*0690*/  IADD3 R16, P0, PT, R16, UR4, RZ ;  /* 0x0000000410107c10 */ /* 0x001fc8000ff1e0ff */
[----:B------:R-:W-:-:S05]  /*06a0*/  IADD3.X R17, PT, PT, R0, UR5, RZ, P0, !PT ;  /* 0x0000000500117c10 */ /* 0x000fca00087fe4ff */
[----:B------:R-:W-:Y:S01]  /*06b0*/  STG.E.64 desc[UR6][R16.64], R6 ;  /* 0x0000000610007986 */ /* 0x000fe2000c101b06 */
[----:B------:R-:W-:Y:S05]  /*06c0*/  EXIT ;  /* 0x000000000000794d */ /* 0x000fea0003800000 */
.L_x_126:
[----:B------:R-:W0:Y:S01]  /*06d0*/  LDCU.64 UR8, c[0x0][0x380] ;  /* 0x00007000ff0877ac */ /* 0x000e220008000a00 */
[----:B------:R-:W-:Y:S01]  /*06e0*/  IMAD.SHL.U32 R16, R0, 0x8, RZ ;  /* 0x0000000800107824 */ /* 0x000fe200078e00ff */
[----:B------:R-:W-:-:S04]  /*06f0*/  SHF.R.U32.HI R0, RZ, 0x1d, R0 ;  /* 0x0000001dff007819 */ /* 0x000fc80000011600 */
[----:B0-----:R-:W-:-:S04]  /*0700*/  IADD3 R4, P0, PT, R16, UR8, RZ ;  /* 0x0000000810047c10 */ /* 0x001fc8000ff1e0ff */
[----:B------:R-:W-:-:S06]  /*0710*/  IADD3.X R5, PT, PT, R0, UR9, RZ, P0, !PT ;  /* 0x0000000900057c10 */ /* 0x000fcc00087fe4ff */
[----:B------:R-:W2:Y:S01]  /*0720*/  LDG.E.64 R4, desc[UR6][R4.64] ;  /* 0x0000000604047981 */ /* 0x000ea2000c1e1b00 */
[----:B------:R-:W0:Y:S01]  /*0730*/  MUFU.RCP64H R3, -100 ;  /* 0xc059000000037908 */ /* 0x000e220000001800 */
[----:B------:R-:W-:Y:S01]  /*0740*/  IMAD.MOV.U32 R8, RZ, RZ, 0x0 ;  /* 0x00000000ff087424 */ /* 0x000fe200078e00ff */
[----:B------:R-:W-:Y:S01]  /*0750*/  BSSY.RECONVERGENT B0, `(.L_x_131) ;  /* 0x0000014000007945 */ /* 0x000fe20003800200 */
[----:B------:R-:W-:Y:S02]  /*0760*/  IMAD.MOV.U32 R9, RZ, RZ, 0x40590000 ;  /* 0x40590000ff097424 */ /* 0x000fe400078e00ff */
[----:B------:R-:W-:-:S06]  /*0770*/  IMAD.MOV.U32 R2, RZ, RZ, 0x1 ;  /* 0x00000001ff027424 */ /* 0x000fcc00078e00ff */
[----:B0-----:R-:W-:-:S08]  /*0780*/  DFMA R6, R2, R8, 1 ;  /* 0x3ff000000206742b */ /* 0x001fd00000000008 */
        /* <DEDUP_REMOVED lines=15> */
[----:B------:R-:W-:Y:S05]  /*0880*/  CALL.REL.NOINC `($__internal_4_$__cuda_sm20_div_rn_f64_full) ;  /* 0x0000000400087944 */ /* 0x000fea0003c00000 */
.L_x_132:
[----:B------:R-:W-:Y:S05]  /*0890*/  BSYNC.RECONVERGENT B0 ;  /* 0x0000000000007941 */ /* 0x000fea0003800200 */
.L_x_131:
        /* <DEDUP_REMOVED lines=59> */
.L_x_134:
[----:B------:R-:W-:Y:S05]  /*0c50*/  BSYNC.RECONVERGENT B0 ;  /* 0x0000000000007941 */ /* 0x000fea0003800200 */
.L_x_133:
[----:B------:R-:W0:Y:S02]  /*0c60*/  LDCU.64 UR4, c[0x0][0x390] ;  /* 0x00007200ff0477ac */ /* 0x000e240008000a00 */
[----:B0-----:R-:W-:-:S04]  /*0c70*/  IADD3 R16, P0, PT, R16, UR4, RZ ;  /* 0x0000000410107c10 */ /* 0x001fc8000ff1e0ff */
[----:B------:R-:W-:-:S05]  /*0c80*/  IADD3.X R17, PT, PT, R0, UR5, RZ, P0, !PT ;  /* 0x0000000500117c10 */ /* 0x000fca00087fe4ff */
[----:B------:R-:W-:Y:S01]  /*0c90*/  STG.E.64 desc[UR6][R16.64], R6 ;  /* 0x0000000610007986 */ /* 0x000fe2000c101b06 */
[----:B------:R-:W-:Y:S05]  /*0ca0*/  EXIT ;  /* 0x000000000000794d */ /* 0x000fea0003800000 */
        .weak           $__internal_4_$__cuda_sm20_div_rn_f64_full
        .type           $__internal_4_$__cuda_sm20_div_rn_f64_full,@function
        .size           $__internal_4_$__cuda_sm20_div_rn_f64_full,(.L_x_145 - $__internal_4_$__cuda_sm20_div_rn_f64_full)
$__internal_4_$__cuda_sm20_div_rn_f64_full:
[C---:B------:R-:W-:Y:S01]  /*0cb0*/  FSETP.GEU.AND P0, PT, |R7|.reuse, 1.469367938527859385e-39, PT ;  /* 0x001000000700780b */ /* 0x040fe20003f0e200 */
[----:B------:R-:W-:Y:S01]  /*0cc0*/  IMAD.U32 R6, RZ, RZ, UR4 ;  /* 0x00000004ff067e24 */ /* 0x000fe2000f8e00ff */
[----:B------:R-:W-:Y:S01]  /*0cd0*/  LOP3.LUT R5, R7, 0x800fffff, RZ, 0xc0, !PT ;  /* 0x800fffff07057812 */ /* 0x000fe200078ec0ff */
[----:B------:R-:W-:Y:S01]  /*0ce0*/  IMAD.U32 R4, RZ, RZ, UR4 ;  /* 0x00000004ff047e24 */ /* 0x000fe2000f8e00ff */
[----:B------:R-:W-:Y:S01]  /*0cf0*/  FSETP.GEU.AND P2, PT, |R3|, 1.469367938527859385e-39, PT ;  /* 0x001000000300780b */ /* 0x000fe20003f4e200 */
[----:B------:R-:W-:Y:S01]  /*0d00*/  IMAD.MOV.U32 R10, RZ, RZ, 0x1 ;  /* 0x00000001ff0a7424 */ /* 0x000fe200078e00ff */
[----:B------:R-:W-:Y:S01]  /*0d10*/  LOP3.LUT R5, R5, 0x3ff00000, RZ, 0xfc, !PT ;  /* 0x3ff0000005057812 */ /* 0x000fe200078efcff */
[----:B------:R-:W-:Y:S01]  /*0d20*/  IMAD.MOV.U32 R17, RZ, RZ, 0x1ca00000 ;  /* 0x1ca00000ff117424 */ /* 0x000fe200078e00ff */
[----:B------:R-:W-:Y:S01]  /*0d30*/  LOP3.LUT R18, R3, 0x7ff00000, RZ, 0xc0, !PT ;  /* 0x7ff0000003127812 */ /* 0x000fe200078ec0ff */
[----:B------:R-:W-:Y:S01]  /*0d40*/  BSSY.RECONVERGENT B1, `(.L_x_135) ;  /* 0x000004f000017945 */ /* 0x000fe20003800200 */
[----:B------:R-:W-:-:S03]  /*0d50*/  LOP3.LUT R19, R7, 0x7ff00000, RZ, 0xc0, !PT ;  /* 0x7ff0000007137812 */ /* 0x000fc600078ec0ff */
[----:B------:R-:W-:Y:S01]  /*0d60*/  @!P0 DMUL R4, R6, 8.98846567431157953865e+307 ;  /* 0x7fe0000006048828 */ /* 0x000fe20000000000 */
[C---:B------:R-:W-:Y:S01]  /*0d70*/  ISETP.GE.U32.AND P1, PT, R18.reuse, R19, PT ;  /* 0x000000131200720c */ /* 0x040fe20003f26070 */
[----:B------:R-:W-:Y:S02]  /*0d80*/  IMAD.MOV.U32 R21, RZ, RZ, R18 ;  /* 0x000000ffff157224 */ /* 0x000fe400078e0012 */
[----:B------:R-:W-:Y:S02]  /*0d90*/  @!P2 LOP3.LUT R13, R7, 0x7ff00000, RZ, 0xc0, !PT ;  /* 0x7ff00000070da812 */ /* 0x000fe400078ec0ff */
[----:B------:R-:W0:Y:S02]  /*0da0*/  MUFU.RCP64H R11, R5 ;  /* 0x00000005000b7308 */ /* 0x000e240000001800 */
[----:B------:R-:W-:Y:S02]  /*0db0*/  @!P2 ISETP.GE.U32.AND P3, PT, R18, R13, PT ;  /* 0x0000000d1200a20c */ /* 0x000fe40003f66070 */
[----:B------:R-:W-:-:S02]  /*0dc0*/  @!P0 LOP3.LUT R19, R5, 0x7ff00000, RZ, 0xc0, !PT ;  /* 0x7ff0000005138812 */ /* 0x000fc400078ec0ff */
[----:B------:R-:W-:-:S03]  /*0dd0*/  @!P2 SEL R13, R17, 0x63400000, !P3 ;  /* 0x63400000110da807 */ /* 0x000fc60005800000 */
[----:B------:R-:W-:Y:S01]  /*0de0*/  VIADD R23, R19, 0xffffffff ;  /* 0xffffffff13177836 */ /* 0x000fe20000000000 */
[----:B------:R-:W-:-:S04]  /*0df0*/  @!P2 LOP3.LUT R14, R13, 0x80000000, R3, 0xf8, !PT ;  /* 0x800000000d0ea812 */ /* 0x000fc800078ef803 */
[----:B------:R-:W-:Y:S01]  /*0e00*/  @!P2 LOP3.LUT R15, R14, 0x100000, RZ, 0xfc, !PT ;  /* 0x001000000e0fa812 */ /* 0x000fe200078efcff */
[----:B------:R-:W-:Y:S01]  /*0e10*/  @!P2 IMAD.MOV.U32 R14, RZ, RZ, RZ ;  /* 0x000000ffff0ea224 */ /* 0x000fe200078e00ff */
[----:B0-----:R-:W-:-:S08]  /*0e20*/  DFMA R8, R10, -R4, 1 ;  /* 0x3ff000000a08742b */ /* 0x001fd00000000804 */
        /* <DEDUP_REMOVED lines=35> */
[----:B------:R-:W-:-:S06]  /*1060*/  IMAD.MOV.U32 R4, RZ, RZ, RZ ;  /* 0x000000ffff047224 */ /* 0x000fcc00078e00ff */
[----:B------:R-:W-:-:S03]  /*1070*/  DFMA R4, R10, -R4, R14 ;  /* 0x800000040a04722b */ /* 0x000fc6000000000e */
[----:B------:R-:W-:-:S03]  /*1080*/  LOP3.LUT R7, R3, R7, RZ, 0x3c, !PT ;  /* 0x0000000703077212 */ /* 0x000fc600078e3cff */
[----:B------:R-:W-:-:S04]  /*1090*/  IADD3 R4, PT, PT, -R12, -0x43300000, RZ ;  /* 0xbcd000000c047810 */ /* 0x000fc80007ffe1ff */
[----:B------:R-:W-:-:S04]  /*10a0*/  FSETP.NEU.AND P0, PT, |R5|, R4, PT ;  /* 0x000000040500720b */ /* 0x000fc80003f0d200 */
[----:B------:R-:W-:Y:S02]  /*10b0*/  FSEL R10, R2, R10, !P0 ;  /* 0x0000000a020a7208 */ /* 0x000fe40004000000 */
[----:B------:R-:W-:Y:S01]  /*10c0*/  FSEL R11, R7, R11, !P0 ;  /* 0x0000000b070b7208 */ /* 0x000fe20004000000 */
[----:B------:R-:W-:Y:S06]  /*10d0*/  BRA `(.L_x_137) ;  /* 0x0000000000547947 */ /* 0x000fec0003800000 */
.L_x_136:
        /* <DEDUP_REMOVED lines=16> */
.L_x_139:
[----:B------:R-:W-:Y:S01]  /*11e0*/  LOP3.LUT R11, R7, 0x80000, RZ, 0xfc, !PT ;  /* 0x00080000070b7812 */ /* 0x000fe200078efcff */
[----:B------:R-:W-:Y:S01]  /*11f0*/  IMAD.MOV.U32 R10, RZ, RZ, R6 ;  /* 0x000000ffff0a7224 */ /* 0x000fe200078e0006 */
[----:B------:R-:W-:Y:S06]  /*1200*/  BRA `(.L_x_137) ;  /* 0x0000000000087947 */ /* 0x000fec0003800000 */
.L_x_138:
[----:B------:R-:W-:Y:S01]  /*1210*/  LOP3.LUT R11, R3, 0x80000, RZ, 0xfc, !PT ;  /* 0x00080000030b7812 */ /* 0x000fe200078efcff */
[----:B------:R-:W-:-:S07]  /*1220*/  IMAD.MOV.U32 R10, RZ, RZ, R2 ;  /* 0x000000ffff0a7224 */ /* 0x000fce00078e0002 */
.L_x_137:
[----:B------:R-:W-:Y:S05]  /*1230*/  BSYNC.RECONVERGENT B1 ;  /* 0x0000000000017941 */ /* 0x000fea0003800200 */
.L_x_135:
[----:B------:R-:W-:Y:S02]  /*1240*/  IMAD.MOV.U32 R21, RZ, RZ, 0x0 ;  /* 0x00000000ff157424 */ /* 0x000fe400078e00ff */
[----:B------:R-:W-:Y:S02]  /*1250*/  IMAD.MOV.U32 R2, RZ, RZ, R10 ;  /* 0x000000ffff027224 */ /* 0x000fe400078e000a */
[----:B------:R-:W-:Y:S01]  /*1260*/  IMAD.MOV.U32 R3, RZ, RZ, R11 ;  /* 0x000000ffff037224 */ /* 0x000fe200078e000b */
[----:B------:R-:W-:Y:S06]  /*1270*/  RET.REL.NODEC R20 `(_Z11pin_exp_sumPdmS_b) ;  /* 0xffffffec14607950 */ /* 0x000fec0003c3ffff */
.L_x_140:
        /* <DEDUP_REMOVED lines=16> */
.L_x_145:


//--------------------- .nv.shared.reserved.0     --------------------------
	.section	.nv.shared.reserved.0,"aw",@nobits
	.weak		__nv_reservedSMEM_offset_0_alias
	.size		__nv_reservedSMEM_offset_0_alias, 0, 64
	.other		__nv_reservedSMEM_offset_0_alias,@"STO_CUDA_RESERVED_SHARED STV_DEFAULT"
__nv_reservedSMEM_offset_0_alias:
	.zero		0
	.zero		64


//--------------------- .nv.constant0._Z19compute_grad_kernelPiS_S_PdS0_S0_S0_S0_S0_S0_S0_iS0_S0_ --------------------------
	.section	.nv.constant0._Z19compute_grad_kernelPiS_S_PdS0_S0_S0_S0_S0_S0_S0_iS0_S0_,"a",@progbits
	.sectionflags	@""
	.align	4
.nv.constant0._Z19compute_grad_kernelPiS_S_PdS0_S0_S0_S0_S0_S0_S0_iS0_S0_:
	.zero		1008


//--------------------- .nv.constant0._Z22compute_pin_exp_kernelPdS_S_S_S_S_m --------------------------
	.section	.nv.constant0._Z22compute_pin_exp_kernelPdS_S_S_S_S_m,"a",@progbits
	.sectionflags	@""
	.align	4
.nv.constant0._Z22compute_pin_exp_kernelPdS_S_S_S_S_m:
	.zero		952


//--------------------- .nv.constant0._Z23compute_wire_exp_kernelPiS_S_PdS0_S0_S0_S0_S0_S0_S0_m --------------------------
	.section	.nv.constant0._Z23compute_wire_exp_kernelPiS_S_PdS0_S0_S0_S0_S0_S0_S0_m,"a",@progbits
	.sectionflags	@""
	.align	4
.nv.constant0._Z23compute_wire_exp_kernelPiS_S_PdS0_S0_S0_S0_S0_S0_S0_m:
	.zero		992


//--------------------- .nv.constant0._Z25matrix_dot_product_kernelPdS_S_m --------------------------
	.section	.nv.constant0._Z25matrix_dot_product_kernelPdS_S_m,"a",@progbits
	.sectionflags	@""
	.align	4
.nv.constant0._Z25matrix_dot_product_kernelPdS_S_m:
	.zero		928


//--------------------- .nv.constant0._Z18neg_odd_col_kernelPdm --------------------------
	.section	.nv.constant0._Z18neg_odd_col_kernelPdm,"a",@progbits
	.sectionflags	@""
	.align	4
.nv.constant0._Z18neg_odd_col_kernelPdm:
	.zero		912


//--------------------- .nv.constant0._Z17reciprocal_kernelPdm --------------------------
	.section	.nv.constant0._Z17reciprocal_kernelPdm,"a",@progbits
	.sectionflags	@""
	.align	4
.nv.constant0._Z17reciprocal_kernelPdm:
	.zero		912


//--------------------- .nv.constant0._Z7exp_sumPdS_mS_ --------------------------
	.section	.nv.constant0._Z7exp_sumPdS_mS_,"a",@progbits
	.sectionflags	@""
	.align	4
.nv.constant0._Z7exp_sumPdS_mS_:
	.zero		928


//--------------------- .nv.constant0._Z11pin_exp_sumPdmS_b --------------------------
	.section	.nv.constant0._Z11pin_exp_sumPdmS_b,"a",@progbits
	.sectionflags	@""
	.align	4
.nv.constant0._Z11pin_exp_sumPdmS_b:
	.zero		921


//--------------------- SYMBOLS --------------------------

	.type		.nv.reservedSmem.offset0,@object
	.size		.nv.reservedSmem.offset0,0x4
